//
// Generated by NVIDIA NVVM Compiler
//
// Compiler Build ID: CL-36424714
// Cuda compilation tools, release 13.0, V13.0.88
// Based on NVVM 20.0.0
//

.version 9.0
.target sm_100
.address_size 64

	// .globl	_Z14initializationPfS_S_S_
.func  (.param .b64 func_retval0) __internal_accurate_pow
(
	.param .b64 __internal_accurate_pow_param_0
)
;

.visible .entry _Z14initializationPfS_S_S_(
	.param .u64 .ptr .align 1 _Z14initializationPfS_S_S__param_0,
	.param .u64 .ptr .align 1 _Z14initializationPfS_S_S__param_1,
	.param .u64 .ptr .align 1 _Z14initializationPfS_S_S__param_2,
	.param .u64 .ptr .align 1 _Z14initializationPfS_S_S__param_3
)
{
	.reg .pred 	%p<2>;
	.reg .b32 	%r<6>;
	.reg .b64 	%rd<14>;

	ld.param.u64 	%rd1, [_Z14initializationPfS_S_S__param_0];
	ld.param.u64 	%rd2, [_Z14initializationPfS_S_S__param_1];
	ld.param.u64 	%rd3, [_Z14initializationPfS_S_S__param_2];
	ld.param.u64 	%rd4, [_Z14initializationPfS_S_S__param_3];
	mov.u32 	%r2, %ctaid.x;
	mov.u32 	%r3, %ntid.x;
	mov.u32 	%r4, %tid.x;
	mad.lo.s32 	%r1, %r2, %r3, %r4;
	setp.gt.s32 	%p1, %r1, 1680;
	@%p1 bra 	$L__BB0_2;
	cvta.to.global.u64 	%rd5, %rd1;
	cvta.to.global.u64 	%rd6, %rd2;
	cvta.to.global.u64 	%rd7, %rd3;
	cvta.to.global.u64 	%rd8, %rd4;
	mul.wide.s32 	%rd9, %r1, 4;
	add.s64 	%rd10, %rd5, %rd9;
	mov.b32 	%r5, 0;
	st.global.u32 	[%rd10], %r5;
	add.s64 	%rd11, %rd6, %rd9;
	st.global.u32 	[%rd11], %r5;
	add.s64 	%rd12, %rd7, %rd9;
	st.global.u32 	[%rd12], %r5;
	add.s64 	%rd13, %rd8, %rd9;
	st.global.u32 	[%rd13], %r5;
$L__BB0_2:
	ret;

}
	// .globl	_Z9compute_bPfS_S_
.visible .entry _Z9compute_bPfS_S_(
	.param .u64 .ptr .align 1 _Z9compute_bPfS_S__param_0,
	.param .u64 .ptr .align 1 _Z9compute_bPfS_S__param_1,
	.param .u64 .ptr .align 1 _Z9compute_bPfS_S__param_2
)
{
	.reg .pred 	%p<30>;
	.reg .b16 	%rs<9>;
	.reg .b32 	%r<51>;
	.reg .b32 	%f<14>;
	.reg .b64 	%rd<21>;
	.reg .b64 	%fd<49>;

	ld.param.u64 	%rd3, [_Z9compute_bPfS_S__param_0];
	ld.param.u64 	%rd4, [_Z9compute_bPfS_S__param_1];
	ld.param.u64 	%rd5, [_Z9compute_bPfS_S__param_2];
	mov.u32 	%r9, %ctaid.x;
	mov.u32 	%r10, %ntid.x;
	mov.u32 	%r11, %tid.x;
	mad.lo.s32 	%r1, %r9, %r10, %r11;
	mul.hi.s32 	%r12, %r1, 1676084799;
	shr.u32 	%r13, %r12, 31;
	shr.s32 	%r14, %r12, 4;
	add.s32 	%r15, %r14, %r13;
	mul.lo.s32 	%r16, %r15, 41;
	sub.s32 	%r2, %r1, %r16;
	add.s32 	%r17, %r2, -1;
	setp.gt.u32 	%p1, %r17, 38;
	add.s32 	%r18, %r1, -41;
	setp.gt.u32 	%p2, %r18, 1598;
	or.pred  	%p3, %p2, %p1;
	@%p3 bra 	$L__BB1_16;
	cvta.to.global.u64 	%rd1, %rd4;
	cvta.to.global.u64 	%rd2, %rd5;
	mul.wide.u32 	%rd6, %r1, 4;
	add.s64 	%rd7, %rd1, %rd6;
	ld.global.f32 	%f1, [%rd7+4];
	add.s32 	%r3, %r1, -1;
	mul.wide.u32 	%rd8, %r3, 4;
	add.s64 	%rd9, %rd1, %rd8;
	ld.global.f32 	%f2, [%rd9];
	sub.f32 	%f3, %f1, %f2;
	cvt.f64.f32 	%fd18, %f3;
	div.rn.f64 	%fd1, %fd18, 0d3FB99999A0000000;
	cvt.u16.u32 	%rs1, %r1;
	mul.hi.u16 	%rs2, %rs1, -28771;
	sub.s16 	%rs3, %rs1, %rs2;
	shr.u16 	%rs4, %rs3, 1;
	add.s16 	%rs5, %rs4, %rs2;
	shr.u16 	%rs6, %rs5, 5;
	mul.lo.s16 	%rs7, %rs6, 41;
	sub.s16 	%rs8, %rs1, %rs7;
	cvt.u32.u16 	%r19, %rs8;
	sub.s32 	%r20, %r1, %r19;
	add.s32 	%r4, %r2, %r20;
	mul.wide.u32 	%rd10, %r4, 4;
	add.s64 	%rd11, %rd2, %rd10;
	ld.global.f32 	%f4, [%rd11+164];
	ld.global.f32 	%f5, [%rd11+-164];
	sub.f32 	%f6, %f4, %f5;
	cvt.f64.f32 	%fd19, %f6;
	div.rn.f64 	%fd2, %fd19, 0d3FB99999A0000000;
	{
	.reg .b32 %temp; 
	mov.b64 	{%temp, %r5}, %fd1;
	}
	mov.f64 	%fd20, 0d4000000000000000;
	{
	.reg .b32 %temp; 
	mov.b64 	{%temp, %r21}, %fd20;
	}
	and.b32  	%r7, %r21, 2146435072;
	setp.eq.s32 	%p4, %r7, 1062207488;
	abs.f64 	%fd3, %fd1;
	{ // callseq 0, 0
	.param .b64 param0;
	st.param.f64 	[param0], %fd3;
	.param .b64 retval0;
	call.uni (retval0), 
	__internal_accurate_pow, 
	(
	param0
	);
	ld.param.f64 	%fd21, [retval0];
	} // callseq 0
	setp.lt.s32 	%p5, %r5, 0;
	neg.f64 	%fd23, %fd21;
	selp.f64 	%fd24, %fd23, %fd21, %p4;
	selp.f64 	%fd46, %fd24, %fd21, %p5;
	setp.neu.f64 	%p6, %fd1, 0d0000000000000000;
	@%p6 bra 	$L__BB1_3;
	setp.eq.s32 	%p7, %r7, 1062207488;
	selp.b32 	%r22, %r5, 0, %p7;
	setp.lt.s32 	%p8, %r21, 0;
	or.b32  	%r23, %r22, 2146435072;
	selp.b32 	%r24, %r23, %r22, %p8;
	mov.b32 	%r25, 0;
	mov.b64 	%fd46, {%r25, %r24};
$L__BB1_3:
	add.f64 	%fd25, %fd1, 0d4000000000000000;
	{
	.reg .b32 %temp; 
	mov.b64 	{%temp, %r26}, %fd25;
	}
	and.b32  	%r27, %r26, 2146435072;
	setp.ne.s32 	%p9, %r27, 2146435072;
	@%p9 bra 	$L__BB1_8;
	setp.num.f64 	%p10, %fd1, %fd1;
	@%p10 bra 	$L__BB1_6;
	mov.f64 	%fd26, 0d4000000000000000;
	add.rn.f64 	%fd46, %fd1, %fd26;
	bra.uni 	$L__BB1_8;
$L__BB1_6:
	setp.neu.f64 	%p11, %fd3, 0d7FF0000000000000;
	@%p11 bra 	$L__BB1_8;
	setp.lt.s32 	%p12, %r5, 0;
	setp.eq.s32 	%p13, %r7, 1062207488;
	setp.lt.s32 	%p14, %r21, 0;
	selp.b32 	%r29, 0, 2146435072, %p14;
	and.b32  	%r30, %r21, 2147483647;
	setp.ne.s32 	%p15, %r30, 1071644672;
	or.b32  	%r31, %r29, -2147483648;
	selp.b32 	%r32, %r31, %r29, %p15;
	selp.b32 	%r33, %r32, %r29, %p13;
	selp.b32 	%r34, %r33, %r29, %p12;
	mov.b32 	%r35, 0;
	mov.b64 	%fd46, {%r35, %r34};
$L__BB1_8:
	setp.eq.s32 	%p16, %r7, 1062207488;
	setp.eq.f64 	%p17, %fd1, 0d3FF0000000000000;
	selp.f64 	%fd27, 0d3FF0000000000000, %fd46, %p17;
	add.f64 	%fd28, %fd1, %fd2;
	mul.f64 	%fd29, %fd28, 0d4059000009600004;
	sub.f64 	%fd30, %fd29, %fd27;
	add.s64 	%rd13, %rd1, %rd10;
	ld.global.f32 	%f7, [%rd13+164];
	ld.global.f32 	%f8, [%rd13+-164];
	sub.f32 	%f9, %f7, %f8;
	cvt.f64.f32 	%fd31, %f9;
	div.rn.f64 	%fd32, %fd31, 0d3FB99999A0000000;
	add.s64 	%rd15, %rd2, %rd6;
	ld.global.f32 	%f10, [%rd15+4];
	add.s64 	%rd17, %rd2, %rd8;
	ld.global.f32 	%f11, [%rd17];
	sub.f32 	%f12, %f10, %f11;
	cvt.f64.f32 	%fd33, %f12;
	mul.f64 	%fd34, %fd32, %fd33;
	div.rn.f64 	%fd35, %fd34, 0d3FB99999A0000000;
	add.f64 	%fd36, %fd35, %fd35;
	sub.f64 	%fd10, %fd30, %fd36;
	{
	.reg .b32 %temp; 
	mov.b64 	{%temp, %r8}, %fd2;
	}
	abs.f64 	%fd11, %fd2;
	{ // callseq 1, 0
	.param .b64 param0;
	st.param.f64 	[param0], %fd11;
	.param .b64 retval0;
	call.uni (retval0), 
	__internal_accurate_pow, 
	(
	param0
	);
	ld.param.f64 	%fd37, [retval0];
	} // callseq 1
	setp.lt.s32 	%p18, %r8, 0;
	neg.f64 	%fd39, %fd37;
	selp.f64 	%fd40, %fd39, %fd37, %p16;
	selp.f64 	%fd48, %fd40, %fd37, %p18;
	setp.neu.f64 	%p19, %fd2, 0d0000000000000000;
	@%p19 bra 	$L__BB1_10;
	setp.eq.s32 	%p20, %r7, 1062207488;
	selp.b32 	%r37, %r8, 0, %p20;
	setp.lt.s32 	%p21, %r21, 0;
	or.b32  	%r38, %r37, 2146435072;
	selp.b32 	%r39, %r38, %r37, %p21;
	mov.b32 	%r40, 0;
	mov.b64 	%fd48, {%r40, %r39};
$L__BB1_10:
	add.f64 	%fd41, %fd2, 0d4000000000000000;
	{
	.reg .b32 %temp; 
	mov.b64 	{%temp, %r41}, %fd41;
	}
	and.b32  	%r42, %r41, 2146435072;
	setp.ne.s32 	%p22, %r42, 2146435072;
	@%p22 bra 	$L__BB1_15;
	setp.num.f64 	%p23, %fd2, %fd2;
	@%p23 bra 	$L__BB1_13;
	mov.f64 	%fd42, 0d4000000000000000;
	add.rn.f64 	%fd48, %fd2, %fd42;
	bra.uni 	$L__BB1_15;
$L__BB1_13:
	setp.neu.f64 	%p24, %fd11, 0d7FF0000000000000;
	@%p24 bra 	$L__BB1_15;
	setp.lt.s32 	%p25, %r8, 0;
	setp.eq.s32 	%p26, %r7, 1062207488;
	setp.lt.s32 	%p27, %r21, 0;
	selp.b32 	%r44, 0, 2146435072, %p27;
	and.b32  	%r45, %r21, 2147483647;
	setp.ne.s32 	%p28, %r45, 1071644672;
	or.b32  	%r46, %r44, -2147483648;
	selp.b32 	%r47, %r46, %r44, %p28;
	selp.b32 	%r48, %r47, %r44, %p26;
	selp.b32 	%r49, %r48, %r44, %p25;
	mov.b32 	%r50, 0;
	mov.b64 	%fd48, {%r50, %r49};
$L__BB1_15:
	setp.eq.f64 	%p29, %fd2, 0d3FF0000000000000;
	selp.f64 	%fd43, 0d3FF0000000000000, %fd48, %p29;
	sub.f64 	%fd44, %fd10, %fd43;
	cvt.rn.f32.f64 	%f13, %fd44;
	cvta.to.global.u64 	%rd18, %rd3;
	add.s64 	%rd20, %rd18, %rd6;
	st.global.f32 	[%rd20], %f13;
$L__BB1_16:
	ret;

}
	// .globl	_Z9update_pnPfS_
.visible .entry _Z9update_pnPfS_(
	.param .u64 .ptr .align 1 _Z9update_pnPfS__param_0,
	.param .u64 .ptr .align 1 _Z9update_pnPfS__param_1
)
{
	.reg .pred 	%p<2>;
	.reg .b32 	%r<5>;
	.reg .b32 	%f<2>;
	.reg .b64 	%rd<8>;

	ld.param.u64 	%rd1, [_Z9update_pnPfS__param_0];
	ld.param.u64 	%rd2, [_Z9update_pnPfS__param_1];
	mov.u32 	%r2, %ctaid.x;
	mov.u32 	%r3, %ntid.x;
	mov.u32 	%r4, %tid.x;
	mad.lo.s32 	%r1, %r2, %r3, %r4;
	setp.gt.s32 	%p1, %r1, 1680;
	@%p1 bra 	$L__BB2_2;
	cvta.to.global.u64 	%rd3, %rd1;
	cvta.to.global.u64 	%rd4, %rd2;
	mul.wide.s32 	%rd5, %r1, 4;
	add.s64 	%rd6, %rd3, %rd5;
	ld.global.f32 	%f1, [%rd6];
	add.s64 	%rd7, %rd4, %rd5;
	st.global.f32 	[%rd7], %f1;
$L__BB2_2:
	ret;

}
	// .globl	_Z9compute_pPfS_S_
.visible .entry _Z9compute_pPfS_S_(
	.param .u64 .ptr .align 1 _Z9compute_pPfS_S__param_0,
	.param .u64 .ptr .align 1 _Z9compute_pPfS_S__param_1,
	.param .u64 .ptr .align 1 _Z9compute_pPfS_S__param_2
)
{
	.reg .pred 	%p<6>;
	.reg .b16 	%rs<9>;
	.reg .b32 	%r<21>;
	.reg .b32 	%f<9>;
	.reg .b64 	%rd<15>;
	.reg .b64 	%fd<19>;

	ld.param.u64 	%rd1, [_Z9compute_pPfS_S__param_0];
	ld.param.u64 	%rd2, [_Z9compute_pPfS_S__param_1];
	ld.param.u64 	%rd3, [_Z9compute_pPfS_S__param_2];
	mov.u32 	%r3, %ctaid.x;
	mov.u32 	%r4, %ntid.x;
	mov.u32 	%r5, %tid.x;
	mad.lo.s32 	%r1, %r3, %r4, %r5;
	mul.hi.s32 	%r6, %r1, 1676084799;
	shr.u32 	%r7, %r6, 31;
	shr.s32 	%r8, %r6, 4;
	add.s32 	%r9, %r8, %r7;
	mul.lo.s32 	%r10, %r9, 41;
	sub.s32 	%r2, %r1, %r10;
	add.s32 	%r11, %r2, -1;
	setp.gt.u32 	%p1, %r11, 38;
	add.s32 	%r12, %r1, -41;
	setp.gt.u32 	%p2, %r12, 1598;
	or.pred  	%p3, %p2, %p1;
	@%p3 bra 	$L__BB3_2;
	cvta.to.global.u64 	%rd4, %rd2;
	cvta.to.global.u64 	%rd5, %rd3;
	cvta.to.global.u64 	%rd6, %rd1;
	mov.f64 	%fd1, 0d3FA99999A0000000;
	{
	.reg .b32 %temp; 
	mov.b64 	{%temp, %r13}, %fd1;
	}
	mov.f64 	%fd2, 0d4000000000000000;
	{
	.reg .b32 %temp; 
	mov.b64 	{%temp, %r14}, %fd2;
	}
	and.b32  	%r16, %r14, 2146435072;
	setp.eq.s32 	%p4, %r16, 1062207488;
	{ // callseq 2, 0
	.param .b64 param0;
	st.param.f64 	[param0], 0d3FA99999A0000000;
	.param .b64 retval0;
	call.uni (retval0), 
	__internal_accurate_pow, 
	(
	param0
	);
	ld.param.f64 	%fd3, [retval0];
	} // callseq 2
	setp.lt.s32 	%p5, %r13, 0;
	neg.f64 	%fd5, %fd3;
	selp.f64 	%fd6, %fd5, %fd3, %p4;
	selp.f64 	%fd7, %fd6, %fd3, %p5;
	mul.wide.u32 	%rd7, %r1, 4;
	add.s64 	%rd8, %rd4, %rd7;
	ld.global.f32 	%f1, [%rd8+4];
	add.s32 	%r17, %r1, -1;
	mul.wide.u32 	%rd9, %r17, 4;
	add.s64 	%rd10, %rd4, %rd9;
	ld.global.f32 	%f2, [%rd10];
	add.f32 	%f3, %f1, %f2;
	cvt.f64.f32 	%fd8, %f3;
	cvt.u16.u32 	%rs1, %r1;
	mul.hi.u16 	%rs2, %rs1, -28771;
	sub.s16 	%rs3, %rs1, %rs2;
	shr.u16 	%rs4, %rs3, 1;
	add.s16 	%rs5, %rs4, %rs2;
	shr.u16 	%rs6, %rs5, 5;
	mul.lo.s16 	%rs7, %rs6, 41;
	sub.s16 	%rs8, %rs1, %rs7;
	cvt.u32.u16 	%r18, %rs8;
	sub.s32 	%r19, %r1, %r18;
	add.s32 	%r20, %r2, %r19;
	mul.wide.u32 	%rd11, %r20, 4;
	add.s64 	%rd12, %rd4, %rd11;
	ld.global.f32 	%f4, [%rd12+164];
	ld.global.f32 	%f5, [%rd12+-164];
	add.f32 	%f6, %f4, %f5;
	cvt.f64.f32 	%fd9, %f6;
	mul.f64 	%fd10, %fd7, %fd9;
	fma.rn.f64 	%fd11, %fd7, %fd8, %fd10;
	add.s64 	%rd13, %rd5, %rd7;
	ld.global.f32 	%f7, [%rd13];
	cvt.f64.f32 	%fd12, %f7;
	mul.f64 	%fd13, %fd7, %fd12;
	mul.f64 	%fd14, %fd7, %fd13;
	sub.f64 	%fd15, %fd11, %fd14;
	add.f64 	%fd16, %fd7, %fd7;
	add.f64 	%fd17, %fd16, %fd16;
	div.rn.f64 	%fd18, %fd15, %fd17;
	cvt.rn.f32.f64 	%f8, %fd18;
	add.s64 	%rd14, %rd6, %rd7;
	st.global.f32 	[%rd14], %f8;
$L__BB3_2:
	ret;

}
	// .globl	_Z14set_p_boundaryPf
.visible .entry _Z14set_p_boundaryPf(
	.param .u64 .ptr .align 1 _Z14set_p_boundaryPf_param_0
)
{
	.reg .pred 	%p<2>;
	.reg .b32 	%r<7>;
	.reg .b32 	%f<4>;
	.reg .b64 	%rd<7>;

	ld.param.u64 	%rd1, [_Z14set_p_boundaryPf_param_0];
	mov.u32 	%r2, %ctaid.x;
	mov.u32 	%r3, %ntid.x;
	mov.u32 	%r4, %tid.x;
	mad.lo.s32 	%r1, %r2, %r3, %r4;
	setp.gt.s32 	%p1, %r1, 40;
	@%p1 bra 	$L__BB4_2;
	cvta.to.global.u64 	%rd2, %rd1;
	mul.lo.s32 	%r5, %r1, 41;
	mul.wide.s32 	%rd3, %r5, 4;
	add.s64 	%rd4, %rd2, %rd3;
	ld.global.f32 	%f1, [%rd4+156];
	st.global.f32 	[%rd4+160], %f1;
	ld.global.f32 	%f2, [%rd4+4];
	st.global.f32 	[%rd4], %f2;
	bar.sync 	0;
	mul.wide.s32 	%rd5, %r1, -160;
	add.s64 	%rd6, %rd4, %rd5;
	ld.global.f32 	%f3, [%rd6+164];
	st.global.f32 	[%rd6], %f3;
	mov.b32 	%r6, 0;
	st.global.u32 	[%rd6+6560], %r6;
$L__BB4_2:
	ret;

}
	// .globl	_Z12update_un_vnPfS_S_S_
.visible .entry _Z12update_un_vnPfS_S_S_(
	.param .u64 .ptr .align 1 _Z12update_un_vnPfS_S_S__param_0,
	.param .u64 .ptr .align 1 _Z12update_un_vnPfS_S_S__param_1,
	.param .u64 .ptr .align 1 _Z12update_un_vnPfS_S_S__param_2,
	.param .u64 .ptr .align 1 _Z12update_un_vnPfS_S_S__param_3
)
{
	.reg .pred 	%p<2>;
	.reg .b32 	%r<5>;
	.reg .b32 	%f<3>;
	.reg .b64 	%rd<14>;

	ld.param.u64 	%rd1, [_Z12update_un_vnPfS_S_S__param_0];
	ld.param.u64 	%rd2, [_Z12update_un_vnPfS_S_S__param_1];
	ld.param.u64 	%rd3, [_Z12update_un_vnPfS_S_S__param_2];
	ld.param.u64 	%rd4, [_Z12update_un_vnPfS_S_S__param_3];
	mov.u32 	%r2, %ctaid.x;
	mov.u32 	%r3, %ntid.x;
	mov.u32 	%r4, %tid.x;
	mad.lo.s32 	%r1, %r2, %r3, %r4;
	setp.gt.s32 	%p1, %r1, 1680;
	@%p1 bra 	$L__BB5_2;
	cvta.to.global.u64 	%rd5, %rd1;
	cvta.to.global.u64 	%rd6, %rd2;
	cvta.to.global.u64 	%rd7, %rd3;
	cvta.to.global.u64 	%rd8, %rd4;
	mul.wide.s32 	%rd9, %r1, 4;
	add.s64 	%rd10, %rd5, %rd9;
	ld.global.f32 	%f1, [%rd10];
	add.s64 	%rd11, %rd6, %rd9;
	st.global.f32 	[%rd11], %f1;
	add.s64 	%rd12, %rd7, %rd9;
	ld.global.f32 	%f2, [%rd12];
	add.s64 	%rd13, %rd8, %rd9;
	st.global.f32 	[%rd13], %f2;
$L__BB5_2:
	ret;

}
	// .globl	_Z11compute_u_vPfS_S_S_S_
.visible .entry _Z11compute_u_vPfS_S_S_S_(
	.param .u64 .ptr .align 1 _Z11compute_u_vPfS_S_S_S__param_0,
	.param .u64 .ptr .align 1 _Z11compute_u_vPfS_S_S_S__param_1,
	.param .u64 .ptr .align 1 _Z11compute_u_vPfS_S_S_S__param_2,
	.param .u64 .ptr .align 1 _Z11compute_u_vPfS_S_S_S__param_3,
	.param .u64 .ptr .align 1 _Z11compute_u_vPfS_S_S_S__param_4
)
{
	.reg .pred 	%p<6>;
	.reg .b16 	%rs<9>;
	.reg .b32 	%r<21>;
	.reg .b32 	%f<37>;
	.reg .b64 	%rd<27>;
	.reg .b64 	%fd<43>;

	ld.param.u64 	%rd2, [_Z11compute_u_vPfS_S_S_S__param_1];
	ld.param.u64 	%rd4, [_Z11compute_u_vPfS_S_S_S__param_3];
	ld.param.u64 	%rd5, [_Z11compute_u_vPfS_S_S_S__param_4];
	mov.u32 	%r3, %ctaid.x;
	mov.u32 	%r4, %ntid.x;
	mov.u32 	%r5, %tid.x;
	mad.lo.s32 	%r1, %r3, %r4, %r5;
	mul.hi.s32 	%r6, %r1, 1676084799;
	shr.u32 	%r7, %r6, 31;
	shr.s32 	%r8, %r6, 4;
	add.s32 	%r9, %r8, %r7;
	mul.lo.s32 	%r10, %r9, 41;
	sub.s32 	%r2, %r1, %r10;
	add.s32 	%r11, %r2, -1;
	setp.gt.u32 	%p1, %r11, 38;
	add.s32 	%r12, %r1, -41;
	setp.gt.u32 	%p2, %r12, 1598;
	or.pred  	%p3, %p2, %p1;
	@%p3 bra 	$L__BB6_2;
	ld.param.u64 	%rd26, [_Z11compute_u_vPfS_S_S_S__param_2];
	ld.param.u64 	%rd25, [_Z11compute_u_vPfS_S_S_S__param_0];
	cvta.to.global.u64 	%rd6, %rd2;
	cvta.to.global.u64 	%rd7, %rd4;
	cvta.to.global.u64 	%rd8, %rd5;
	cvta.to.global.u64 	%rd9, %rd25;
	cvta.to.global.u64 	%rd10, %rd26;
	mul.wide.u32 	%rd11, %r1, 4;
	add.s64 	%rd12, %rd6, %rd11;
	ld.global.f32 	%f1, [%rd12];
	mul.f32 	%f2, %f1, 0f3E4CCCCC;
	add.s32 	%r13, %r1, -1;
	mul.wide.u32 	%rd13, %r13, 4;
	add.s64 	%rd14, %rd6, %rd13;
	ld.global.f32 	%f3, [%rd14];
	sub.f32 	%f4, %f1, %f3;
	mul.f32 	%f5, %f2, %f4;
	sub.f32 	%f6, %f1, %f5;
	add.s64 	%rd15, %rd7, %rd11;
	ld.global.f32 	%f7, [%rd15];
	mul.f32 	%f8, %f7, 0f3E4CCCCC;
	cvt.u16.u32 	%rs1, %r1;
	mul.hi.u16 	%rs2, %rs1, -28771;
	sub.s16 	%rs3, %rs1, %rs2;
	shr.u16 	%rs4, %rs3, 1;
	add.s16 	%rs5, %rs4, %rs2;
	shr.u16 	%rs6, %rs5, 5;
	mul.lo.s16 	%rs7, %rs6, 41;
	sub.s16 	%rs8, %rs1, %rs7;
	cvt.u32.u16 	%r14, %rs8;
	sub.s32 	%r15, %r1, %r14;
	add.s32 	%r16, %r2, %r15;
	mul.wide.u32 	%rd16, %r16, 4;
	add.s64 	%rd17, %rd6, %rd16;
	ld.global.f32 	%f9, [%rd17+-164];
	sub.f32 	%f10, %f1, %f9;
	mul.f32 	%f11, %f8, %f10;
	sub.f32 	%f12, %f6, %f11;
	cvt.f64.f32 	%fd1, %f12;
	add.s64 	%rd18, %rd8, %rd11;
	ld.global.f32 	%f13, [%rd18+4];
	add.s64 	%rd19, %rd8, %rd13;
	ld.global.f32 	%f14, [%rd19];
	sub.f32 	%f15, %f13, %f14;
	cvt.f64.f32 	%fd2, %f15;
	mul.f64 	%fd3, %fd2, 0d3FB999998999999E;
	sub.f64 	%fd4, %fd1, %fd3;
	mov.f64 	%fd5, 0d3FA99999A0000000;
	{
	.reg .b32 %temp; 
	mov.b64 	{%temp, %r17}, %fd5;
	}
	mov.f64 	%fd6, 0d4000000000000000;
	{
	.reg .b32 %temp; 
	mov.b64 	{%temp, %r18}, %fd6;
	}
	and.b32  	%r20, %r18, 2146435072;
	setp.eq.s32 	%p4, %r20, 1062207488;
	{ // callseq 3, 0
	.param .b64 param0;
	st.param.f64 	[param0], 0d3FA99999A0000000;
	.param .b64 retval0;
	call.uni (retval0), 
	__internal_accurate_pow, 
	(
	param0
	);
	ld.param.f64 	%fd7, [retval0];
	} // callseq 3
	setp.lt.s32 	%p5, %r17, 0;
	neg.f64 	%fd9, %fd7;
	selp.f64 	%fd10, %fd9, %fd7, %p4;
	selp.f64 	%fd11, %fd10, %fd7, %p5;
	mov.f64 	%fd12, 0d3F847AE140000000;
	div.rn.f64 	%fd13, %fd12, %fd11;
	mul.f64 	%fd14, %fd13, 0d3F947AE140000000;
	ld.global.f32 	%f16, [%rd12+4];
	cvt.f64.f32 	%fd15, %f16;
	cvt.f64.f32 	%fd16, %f1;
	add.f64 	%fd17, %fd16, %fd16;
	sub.f64 	%fd18, %fd15, %fd17;
	cvt.f64.f32 	%fd19, %f3;
	add.f64 	%fd20, %fd18, %fd19;
	fma.rn.f64 	%fd21, %fd14, %fd20, %fd4;
	ld.global.f32 	%f17, [%rd17+164];
	cvt.f64.f32 	%fd22, %f17;
	sub.f64 	%fd23, %fd22, %fd17;
	cvt.f64.f32 	%fd24, %f9;
	add.f64 	%fd25, %fd23, %fd24;
	fma.rn.f64 	%fd26, %fd14, %fd25, %fd21;
	cvt.rn.f32.f64 	%f18, %fd26;
	add.s64 	%rd20, %rd9, %rd11;
	st.global.f32 	[%rd20], %f18;
	ld.global.f32 	%f19, [%rd15];
	ld.global.f32 	%f20, [%rd12];
	mul.f32 	%f21, %f20, 0f3E4CCCCC;
	add.s64 	%rd21, %rd7, %rd13;
	ld.global.f32 	%f22, [%rd21];
	sub.f32 	%f23, %f19, %f22;
	mul.f32 	%f24, %f21, %f23;
	sub.f32 	%f25, %f19, %f24;
	mul.f32 	%f26, %f19, 0f3E4CCCCC;
	add.s64 	%rd22, %rd7, %rd16;
	ld.global.f32 	%f27, [%rd22+-164];
	sub.f32 	%f28, %f19, %f27;
	mul.f32 	%f29, %f26, %f28;
	sub.f32 	%f30, %f25, %f29;
	cvt.f64.f32 	%fd27, %f30;
	add.s64 	%rd23, %rd8, %rd16;
	ld.global.f32 	%f31, [%rd23+164];
	ld.global.f32 	%f32, [%rd23+-164];
	sub.f32 	%f33, %f31, %f32;
	cvt.f64.f32 	%fd28, %f33;
	mul.f64 	%fd29, %fd28, 0d3FB999998999999E;
	sub.f64 	%fd30, %fd27, %fd29;
	ld.global.f32 	%f34, [%rd15+4];
	cvt.f64.f32 	%fd31, %f34;
	cvt.f64.f32 	%fd32, %f19;
	add.f64 	%fd33, %fd32, %fd32;
	sub.f64 	%fd34, %fd31, %fd33;
	cvt.f64.f32 	%fd35, %f22;
	add.f64 	%fd36, %fd34, %fd35;
	fma.rn.f64 	%fd37, %fd14, %fd36, %fd30;
	ld.global.f32 	%f35, [%rd22+164];
	cvt.f64.f32 	%fd38, %f35;
	sub.f64 	%fd39, %fd38, %fd33;
	cvt.f64.f32 	%fd40, %f27;
	add.f64 	%fd41, %fd39, %fd40;
	fma.rn.f64 	%fd42, %fd14, %fd41, %fd37;
	cvt.rn.f32.f64 	%f36, %fd42;
	add.s64 	%rd24, %rd10, %rd11;
	st.global.f32 	[%rd24], %f36;
$L__BB6_2:
	ret;

}
	// .globl	_Z16set_u_v_boundaryPfS_
.visible .entry _Z16set_u_v_boundaryPfS_(
	.param .u64 .ptr .align 1 _Z16set_u_v_boundaryPfS__param_0,
	.param .u64 .ptr .align 1 _Z16set_u_v_boundaryPfS__param_1
)
{
	.reg .pred 	%p<2>;
	.reg .b32 	%r<8>;
	.reg .b64 	%rd<11>;

	ld.param.u64 	%rd1, [_Z16set_u_v_boundaryPfS__param_0];
	ld.param.u64 	%rd2, [_Z16set_u_v_boundaryPfS__param_1];
	mov.u32 	%r2, %ctaid.x;
	mov.u32 	%r3, %ntid.x;
	mov.u32 	%r4, %tid.x;
	mad.lo.s32 	%r1, %r2, %r3, %r4;
	setp.gt.s32 	%p1, %r1, 40;
	@%p1 bra 	$L__BB7_2;
	cvta.to.global.u64 	%rd3, %rd1;
	cvta.to.global.u64 	%rd4, %rd2;
	mul.lo.s32 	%r5, %r1, 41;
	mul.wide.s32 	%rd5, %r5, 4;
	add.s64 	%rd6, %rd3, %rd5;
	mov.b32 	%r6, 0;
	st.global.u32 	[%rd6], %r6;
	st.global.u32 	[%rd6+160], %r6;
	add.s64 	%rd7, %rd4, %rd5;
	st.global.u32 	[%rd7], %r6;
	st.global.u32 	[%rd7+160], %r6;
	bar.sync 	0;
	mul.wide.s32 	%rd8, %r1, -160;
	add.s64 	%rd9, %rd6, %rd8;
	st.global.u32 	[%rd9], %r6;
	mov.b32 	%r7, 1065353216;
	st.global.u32 	[%rd9+6560], %r7;
	add.s64 	%rd10, %rd7, %rd8;
	st.global.u32 	[%rd10], %r6;
	st.global.u32 	[%rd10+6560], %r6;
$L__BB7_2:
	ret;

}
.func  (.param .b64 func_retval0) __internal_accurate_pow(
	.param .b64 __internal_accurate_pow_param_0
)
{
	.reg .pred 	%p<8>;
	.reg .b32 	%r<49>;
	.reg .b32 	%f<3>;
	.reg .b64 	%fd<109>;

	ld.param.f64 	%fd10, [__internal_accurate_pow_param_0];
	{
	.reg .b32 %temp; 
	mov.b64 	{%temp, %r46}, %fd10;
	}
	{
	.reg .b32 %temp; 
	mov.b64 	{%r45, %temp}, %fd10;
	}
	shr.u32 	%r47, %r46, 20;
	setp.gt.u32 	%p1, %r46, 1048575;
	@%p1 bra 	$L__BB8_2;
	mul.f64 	%fd11, %fd10, 0d4350000000000000;
	{
	.reg .b32 %temp; 
	mov.b64 	{%temp, %r46}, %fd11;
	}
	{
	.reg .b32 %temp; 
	mov.b64 	{%r45, %temp}, %fd11;
	}
	shr.u32 	%r16, %r46, 20;
	add.s32 	%r47, %r16, -54;
$L__BB8_2:
	add.s32 	%r48, %r47, -1023;
	and.b32  	%r17, %r46, -2146435073;
	or.b32  	%r18, %r17, 1072693248;
	mov.b64 	%fd107, {%r45, %r18};
	setp.lt.u32 	%p2, %r18, 1073127583;
	@%p2 bra 	$L__BB8_4;
	{
	.reg .b32 %temp; 
	mov.b64 	{%r19, %temp}, %fd107;
	}
	{
	.reg .b32 %temp; 
	mov.b64 	{%temp, %r20}, %fd107;
	}
	add.s32 	%r21, %r20, -1048576;
	mov.b64 	%fd107, {%r19, %r21};
	add.s32 	%r48, %r47, -1022;
$L__BB8_4:
	add.f64 	%fd12, %fd107, 0dBFF0000000000000;
	add.f64 	%fd13, %fd107, 0d3FF0000000000000;
	rcp.approx.ftz.f64 	%fd14, %fd13;
	neg.f64 	%fd15, %fd13;
	fma.rn.f64 	%fd16, %fd15, %fd14, 0d3FF0000000000000;
	fma.rn.f64 	%fd17, %fd16, %fd16, %fd16;
	fma.rn.f64 	%fd18, %fd17, %fd14, %fd14;
	mul.f64 	%fd19, %fd12, %fd18;
	fma.rn.f64 	%fd20, %fd12, %fd18, %fd19;
	mul.f64 	%fd21, %fd20, %fd20;
	fma.rn.f64 	%fd22, %fd21, 0d3EB0F5FF7D2CAFE2, 0d3ED0F5D241AD3B5A;
	fma.rn.f64 	%fd23, %fd22, %fd21, 0d3EF3B20A75488A3F;
	fma.rn.f64 	%fd24, %fd23, %fd21, 0d3F1745CDE4FAECD5;
	fma.rn.f64 	%fd25, %fd24, %fd21, 0d3F3C71C7258A578B;
	fma.rn.f64 	%fd26, %fd25, %fd21, 0d3F6249249242B910;
	fma.rn.f64 	%fd27, %fd26, %fd21, 0d3F89999999999DFB;
	sub.f64 	%fd28, %fd12, %fd20;
	add.f64 	%fd29, %fd28, %fd28;
	neg.f64 	%fd30, %fd20;
	fma.rn.f64 	%fd31, %fd30, %fd12, %fd29;
	mul.f64 	%fd32, %fd18, %fd31;
	fma.rn.f64 	%fd33, %fd21, %fd27, 0d3FB5555555555555;
	mov.f64 	%fd34, 0d3FB5555555555555;
	sub.f64 	%fd35, %fd34, %fd33;
	fma.rn.f64 	%fd36, %fd21, %fd27, %fd35;
	add.f64 	%fd37, %fd36, 0dBC46A4CB00B9E7B0;
	add.f64 	%fd38, %fd33, %fd37;
	sub.f64 	%fd39, %fd33, %fd38;
	add.f64 	%fd40, %fd37, %fd39;
	mul.rn.f64 	%fd41, %fd20, %fd20;
	neg.f64 	%fd42, %fd41;
	fma.rn.f64 	%fd43, %fd20, %fd20, %fd42;
	{
	.reg .b32 %temp; 
	mov.b64 	{%r22, %temp}, %fd32;
	}
	{
	.reg .b32 %temp; 
	mov.b64 	{%temp, %r23}, %fd32;
	}
	add.s32 	%r24, %r23, 1048576;
	mov.b64 	%fd44, {%r22, %r24};
	fma.rn.f64 	%fd45, %fd20, %fd44, %fd43;
	mul.rn.f64 	%fd46, %fd41, %fd20;
	neg.f64 	%fd47, %fd46;
	fma.rn.f64 	%fd48, %fd41, %fd20, %fd47;
	fma.rn.f64 	%fd49, %fd41, %fd32, %fd48;
	fma.rn.f64 	%fd50, %fd45, %fd20, %fd49;
	mul.rn.f64 	%fd51, %fd38, %fd46;
	neg.f64 	%fd52, %fd51;
	fma.rn.f64 	%fd53, %fd38, %fd46, %fd52;
	fma.rn.f64 	%fd54, %fd38, %fd50, %fd53;
	fma.rn.f64 	%fd55, %fd40, %fd46, %fd54;
	add.f64 	%fd56, %fd51, %fd55;
	sub.f64 	%fd57, %fd51, %fd56;
	add.f64 	%fd58, %fd55, %fd57;
	add.f64 	%fd59, %fd20, %fd56;
	sub.f64 	%fd60, %fd20, %fd59;
	add.f64 	%fd61, %fd56, %fd60;
	add.f64 	%fd62, %fd58, %fd61;
	add.f64 	%fd63, %fd32, %fd62;
	add.f64 	%fd64, %fd59, %fd63;
	sub.f64 	%fd65, %fd59, %fd64;
	add.f64 	%fd66, %fd63, %fd65;
	xor.b32  	%r25, %r48, -2147483648;
	mov.b32 	%r26, 1127219200;
	mov.b64 	%fd67, {%r25, %r26};
	mov.b32 	%r27, -2147483648;
	mov.b64 	%fd68, {%r27, %r26};
	sub.f64 	%fd69, %fd67, %fd68;
	fma.rn.f64 	%fd70, %fd69, 0d3FE62E42FEFA39EF, %fd64;
	fma.rn.f64 	%fd71, %fd69, 0dBFE62E42FEFA39EF, %fd70;
	sub.f64 	%fd72, %fd71, %fd64;
	sub.f64 	%fd73, %fd66, %fd72;
	fma.rn.f64 	%fd74, %fd69, 0d3C7ABC9E3B39803F, %fd73;
	add.f64 	%fd75, %fd70, %fd74;
	sub.f64 	%fd76, %fd70, %fd75;
	add.f64 	%fd77, %fd74, %fd76;
	mov.f64 	%fd78, 0d4000000000000000;
	{
	.reg .b32 %temp; 
	mov.b64 	{%temp, %r28}, %fd78;
	}
	{
	.reg .b32 %temp; 
	mov.b64 	{%r29, %temp}, %fd78;
	}
	shl.b32 	%r30, %r28, 1;
	setp.gt.u32 	%p3, %r30, -33554433;
	and.b32  	%r31, %r28, -15728641;
	selp.b32 	%r32, %r31, %r28, %p3;
	mov.b64 	%fd79, {%r29, %r32};
	mul.rn.f64 	%fd80, %fd75, %fd79;
	neg.f64 	%fd81, %fd80;
	fma.rn.f64 	%fd82, %fd75, %fd79, %fd81;
	fma.rn.f64 	%fd83, %fd77, %fd79, %fd82;
	add.f64 	%fd4, %fd80, %fd83;
	sub.f64 	%fd84, %fd80, %fd4;
	add.f64 	%fd5, %fd83, %fd84;
	fma.rn.f64 	%fd85, %fd4, 0d3FF71547652B82FE, 0d4338000000000000;
	{
	.reg .b32 %temp; 
	mov.b64 	{%r13, %temp}, %fd85;
	}
	mov.f64 	%fd86, 0dC338000000000000;
	add.rn.f64 	%fd87, %fd85, %fd86;
	fma.rn.f64 	%fd88, %fd87, 0dBFE62E42FEFA39EF, %fd4;
	fma.rn.f64 	%fd89, %fd87, 0dBC7ABC9E3B39803F, %fd88;
	fma.rn.f64 	%fd90, %fd89, 0d3E5ADE1569CE2BDF, 0d3E928AF3FCA213EA;
	fma.rn.f64 	%fd91, %fd90, %fd89, 0d3EC71DEE62401315;
	fma.rn.f64 	%fd92, %fd91, %fd89, 0d3EFA01997C89EB71;
	fma.rn.f64 	%fd93, %fd92, %fd89, 0d3F2A01A014761F65;
	fma.rn.f64 	%fd94, %fd93, %fd89, 0d3F56C16C1852B7AF;
	fma.rn.f64 	%fd95, %fd94, %fd89, 0d3F81111111122322;
	fma.rn.f64 	%fd96, %fd95, %fd89, 0d3FA55555555502A1;
	fma.rn.f64 	%fd97, %fd96, %fd89, 0d3FC5555555555511;
	fma.rn.f64 	%fd98, %fd97, %fd89, 0d3FE000000000000B;
	fma.rn.f64 	%fd99, %fd98, %fd89, 0d3FF0000000000000;
	fma.rn.f64 	%fd100, %fd99, %fd89, 0d3FF0000000000000;
	{
	.reg .b32 %temp; 
	mov.b64 	{%r14, %temp}, %fd100;
	}
	{
	.reg .b32 %temp; 
	mov.b64 	{%temp, %r15}, %fd100;
	}
	shl.b32 	%r33, %r13, 20;
	add.s32 	%r34, %r33, %r15;
	mov.b64 	%fd108, {%r14, %r34};
	{
	.reg .b32 %temp; 
	mov.b64 	{%temp, %r35}, %fd4;
	}
	mov.b32 	%f2, %r35;
	abs.f32 	%f1, %f2;
	setp.lt.f32 	%p4, %f1, 0f4086232B;
	@%p4 bra 	$L__BB8_7;
	setp.lt.f64 	%p5, %fd4, 0d0000000000000000;
	add.f64 	%fd101, %fd4, 0d7FF0000000000000;
	selp.f64 	%fd108, 0d0000000000000000, %fd101, %p5;
	setp.geu.f32 	%p6, %f1, 0f40874800;
	@%p6 bra 	$L__BB8_7;
	shr.u32 	%r36, %r13, 31;
	add.s32 	%r37, %r13, %r36;
	shr.s32 	%r38, %r37, 1;
	shl.b32 	%r39, %r38, 20;
	add.s32 	%r40, %r15, %r39;
	mov.b64 	%fd102, {%r14, %r40};
	sub.s32 	%r41, %r13, %r38;
	shl.b32 	%r42, %r41, 20;
	add.s32 	%r43, %r42, 1072693248;
	mov.b32 	%r44, 0;
	mov.b64 	%fd103, {%r44, %r43};
	mul.f64 	%fd108, %fd103, %fd102;
$L__BB8_7:
	abs.f64 	%fd104, %fd108;
	setp.eq.f64 	%p7, %fd104, 0d7FF0000000000000;
	fma.rn.f64 	%fd105, %fd108, %fd5, %fd108;
	selp.f64 	%fd106, %fd108, %fd105, %p7;
	st.param.f64 	[func_retval0], %fd106;
	ret;

}


// ===== COMPILED SASS (sm_100) =====

	.target	sm_100

	.elftype	@"ET_EXEC"


//--------------------- .note.nv.tkinfo           --------------------------
	.section	.note.nv.tkinfo,"",@"SHT_NOTE"
	.sectionflags	@"SHF_NOTE_NV_TKINFO"
	.tkinfo
        /*0018*/ 	.word	0x00000002
        /*0030*/ 	.string	""
        /*0030*/ 	.string	"ptxas"
        /*0030*/ 	.string	"Cuda compilation tools, release 13.0, V13.0.88"
        /*0030*/ 	.string	"Build cuda_13.0.r13.0/compiler.36424714_0"
        /*0030*/ 	.string	"-arch sm_100 -m 64 "



//--------------------- .note.nv.cuinfo           --------------------------
	.section	.note.nv.cuinfo,"",@"SHT_NOTE"
	.sectionflags	@"SHF_NOTE_NV_CUINFO"
        /*0018*/ 	.short	0x0002
        /*001a*/ 	.short	0x0064
        /*001c*/ 	.short	0x0082
	.zero		2


//--------------------- .nv.info                  --------------------------
	.section	.nv.info,"",@"SHT_CUDA_INFO"
	.align	4


	//----- nvinfo : EIATTR_REGCOUNT
	.align		4
        /*0000*/ 	.byte	0x04, 0x2f
        /*0002*/ 	.short	(.L_1 - .L_0)
	.align		4
.L_0:
        /*0004*/ 	.word	index@(_Z14initializationPfS_S_S_)
        /*0008*/ 	.word	0x0000000e


	//----- nvinfo : EIATTR_FRAME_SIZE
	.align		4
.L_1:
        /*000c*/ 	.byte	0x04, 0x11
        /*000e*/ 	.short	(.L_3 - .L_2)
	.align		4
.L_2:
        /*0010*/ 	.word	index@(_Z14initializationPfS_S_S_)
        /*0014*/ 	.word	0x00000000


	//----- nvinfo : EIATTR_REGCOUNT
	.align		4
.L_3:
        /*0018*/ 	.byte	0x04, 0x2f
        /*001a*/ 	.short	(.L_5 - .L_4)
	.align		4
.L_4:
        /*001c*/ 	.word	index@(_Z9compute_bPfS_S_)
        /*0020*/ 	.word	0x00000020


	//----- nvinfo : EIATTR_FRAME_SIZE
	.align		4
.L_5:
        /*0024*/ 	.byte	0x04, 0x11
        /*0026*/ 	.short	(.L_7 - .L_6)
	.align		4
.L_6:
        /*0028*/ 	.word	index@($_Z9compute_bPfS_S_$__internal_accurate_pow)
        /*002c*/ 	.word	0x00000000


	//----- nvinfo : EIATTR_FRAME_SIZE
	.align		4
.L_7:
        /*0030*/ 	.byte	0x04, 0x11
        /*0032*/ 	.short	(.L_9 - .L_8)
	.align		4
.L_8:
        /*0034*/ 	.word	index@($__internal_2_$__cuda_sm20_div_rn_f64_full)
        /*0038*/ 	.word	0x00000000


	//----- nvinfo : EIATTR_FRAME_SIZE
	.align		4
.L_9:
        /*003c*/ 	.byte	0x04, 0x11
        /*003e*/ 	.short	(.L_11 - .L_10)
	.align		4
.L_10:
        /*0040*/ 	.word	index@(_Z9compute_bPfS_S_)
        /*0044*/ 	.word	0x00000000


	//----- nvinfo : EIATTR_REGCOUNT
	.align		4
.L_11:
        /*0048*/ 	.byte	0x04, 0x2f
        /*004a*/ 	.short	(.L_13 - .L_12)
	.align		4
.L_12:
        /*004c*/ 	.word	index@(_Z9update_pnPfS_)
        /*0050*/ 	.word	0x0000000a


	//----- nvinfo : EIATTR_FRAME_SIZE
	.align		4
.L_13:
        /*0054*/ 	.byte	0x04, 0x11
        /*0056*/ 	.short	(.L_15 - .L_14)
	.align		4
.L_14:
        /*0058*/ 	.word	index@(_Z9update_pnPfS_)
        /*005c*/ 	.word	0x00000000


	//----- nvinfo : EIATTR_REGCOUNT
	.align		4
.L_15:
        /*0060*/ 	.byte	0x04, 0x2f
        /*0062*/ 	.short	(.L_17 - .L_16)
	.align		4
.L_16:
        /*0064*/ 	.word	index@(_Z9compute_pPfS_S_)
        /*0068*/ 	.word	0x0000001a


	//----- nvinfo : EIATTR_FRAME_SIZE
	.align		4
.L_17:
        /*006c*/ 	.byte	0x04, 0x11
        /*006e*/ 	.short	(.L_19 - .L_18)
	.align		4
.L_18:
        /*0070*/ 	.word	index@($_Z9compute_pPfS_S_$__internal_accurate_pow)
        /*0074*/ 	.word	0x00000000


	//----- nvinfo : EIATTR_FRAME_SIZE
	.align		4
.L_19:
        /*0078*/ 	.byte	0x04, 0x11
        /*007a*/ 	.short	(.L_21 - .L_20)
	.align		4
.L_20:
        /*007c*/ 	.word	index@($__internal_1_$__cuda_sm20_div_rn_f64_full)
        /*0080*/ 	.word	0x00000000


	//----- nvinfo : EIATTR_FRAME_SIZE
	.align		4
.L_21:
        /*0084*/ 	.byte	0x04, 0x11
        /*0086*/ 	.short	(.L_23 - .L_22)
	.align		4
.L_22:
        /*0088*/ 	.word	index@(_Z9compute_pPfS_S_)
        /*008c*/ 	.word	0x00000000


	//----- nvinfo : EIATTR_REGCOUNT
	.align		4
.L_23:
        /*0090*/ 	.byte	0x04, 0x2f
        /*0092*/ 	.short	(.L_25 - .L_24)
	.align		4
.L_24:
        /*0094*/ 	.word	index@(_Z14set_p_boundaryPf)
        /*0098*/ 	.word	0x0000000e


	//----- nvinfo : EIATTR_FRAME_SIZE
	.align		4
.L_25:
        /*009c*/ 	.byte	0x04, 0x11
        /*009e*/ 	.short	(.L_27 - .L_26)
	.align		4
.L_26:
        /*00a0*/ 	.word	index@(_Z14set_p_boundaryPf)
        /*00a4*/ 	.word	0x00000000


	//----- nvinfo : EIATTR_REGCOUNT
	.align		4
.L_27:
        /*00a8*/ 	.byte	0x04, 0x2f
        /*00aa*/ 	.short	(.L_29 - .L_28)
	.align		4
.L_28:
        /*00ac*/ 	.word	index@(_Z12update_un_vnPfS_S_S_)
        /*00b0*/ 	.word	0x0000000e


	//----- nvinfo : EIATTR_FRAME_SIZE
	.align		4
.L_29:
        /*00b4*/ 	.byte	0x04, 0x11
        /*00b6*/ 	.short	(.L_31 - .L_30)
	.align		4
.L_30:
        /*00b8*/ 	.word	index@(_Z12update_un_vnPfS_S_S_)
        /*00bc*/ 	.word	0x00000000


	//----- nvinfo : EIATTR_REGCOUNT
	.align		4
.L_31:
        /*00c0*/ 	.byte	0x04, 0x2f
        /*00c2*/ 	.short	(.L_33 - .L_32)
	.align		4
.L_32:
        /*00c4*/ 	.word	index@(_Z11compute_u_vPfS_S_S_S_)
        /*00c8*/ 	.word	0x00000024


	//----- nvinfo : EIATTR_FRAME_SIZE
	.align		4
.L_33:
        /*00cc*/ 	.byte	0x04, 0x11
        /*00ce*/ 	.short	(.L_35 - .L_34)
	.align		4
.L_34:
        /*00d0*/ 	.word	index@($_Z11compute_u_vPfS_S_S_S_$__internal_accurate_pow)
        /*00d4*/ 	.word	0x00000000


	//----- nvinfo : EIATTR_FRAME_SIZE
	.align		4
.L_35:
        /*00d8*/ 	.byte	0x04, 0x11
        /*00da*/ 	.short	(.L_37 - .L_36)
	.align		4
.L_36:
        /*00dc*/ 	.word	index@($__internal_0_$__cuda_sm20_div_rn_f64_full)
        /*00e0*/ 	.word	0x00000000


	//----- nvinfo : EIATTR_FRAME_SIZE
	.align		4
.L_37:
        /*00e4*/ 	.byte	0x04, 0x11
        /*00e6*/ 	.short	(.L_39 - .L_38)
	.align		4
.L_38:
        /*00e8*/ 	.word	index@(_Z11compute_u_vPfS_S_S_S_)
        /*00ec*/ 	.word	0x00000000


	//----- nvinfo : EIATTR_REGCOUNT
	.align		4
.L_39:
        /*00f0*/ 	.byte	0x04, 0x2f
        /*00f2*/ 	.short	(.L_41 - .L_40)
	.align		4
.L_40:
        /*00f4*/ 	.word	index@(_Z16set_u_v_boundaryPfS_)
        /*00f8*/ 	.word	0x0000000e


	//----- nvinfo : EIATTR_FRAME_SIZE
	.align		4
.L_41:
        /*00fc*/ 	.byte	0x04, 0x11
        /*00fe*/ 	.short	(.L_43 - .L_42)
	.align		4
.L_42:
        /*0100*/ 	.word	index@(_Z16set_u_v_boundaryPfS_)
        /*0104*/ 	.word	0x00000000


	//----- nvinfo : EIATTR_MIN_STACK_SIZE
	.align		4
.L_43:
        /*0108*/ 	.byte	0x04, 0x12
        /*010a*/ 	.short	(.L_45 - .L_44)
	.align		4
.L_44:
        /*010c*/ 	.word	index@(_Z16set_u_v_boundaryPfS_)
        /*0110*/ 	.word	0x00000000


	//----- nvinfo : EIATTR_MIN_STACK_SIZE
	.align		4
.L_45:
        /*0114*/ 	.byte	0x04, 0x12
        /*0116*/ 	.short	(.L_47 - .L_46)
	.align		4
.L_46:
        /*0118*/ 	.word	index@(_Z11compute_u_vPfS_S_S_S_)
        /*011c*/ 	.word	0x00000000


	//----- nvinfo : EIATTR_MIN_STACK_SIZE
	.align		4
.L_47:
        /*0120*/ 	.byte	0x04, 0x12
        /*0122*/ 	.short	(.L_49 - .L_48)
	.align		4
.L_48:
        /*0124*/ 	.word	index@(_Z12update_un_vnPfS_S_S_)
        /*0128*/ 	.word	0x00000000


	//----- nvinfo : EIATTR_MIN_STACK_SIZE
	.align		4
.L_49:
        /*012c*/ 	.byte	0x04, 0x12
        /*012e*/ 	.short	(.L_51 - .L_50)
	.align		4
.L_50:
        /*0130*/ 	.word	index@(_Z14set_p_boundaryPf)
        /*0134*/ 	.word	0x00000000


	//----- nvinfo : EIATTR_MIN_STACK_SIZE
	.align		4
.L_51:
        /*0138*/ 	.byte	0x04, 0x12
        /*013a*/ 	.short	(.L_53 - .L_52)
	.align		4
.L_52:
        /*013c*/ 	.word	index@(_Z9compute_pPfS_S_)
        /*0140*/ 	.word	0x00000000


	//----- nvinfo : EIATTR_MIN_STACK_SIZE
	.align		4
.L_53:
        /*0144*/ 	.byte	0x04, 0x12
        /*0146*/ 	.short	(.L_55 - .L_54)
	.align		4
.L_54:
        /*0148*/ 	.word	index@(_Z9update_pnPfS_)
        /*014c*/ 	.word	0x00000000


	//----- nvinfo : EIATTR_MIN_STACK_SIZE
	.align		4
.L_55:
        /*0150*/ 	.byte	0x04, 0x12
        /*0152*/ 	.short	(.L_57 - .L_56)
	.align		4
.L_56:
        /*0154*/ 	.word	index@(_Z9compute_bPfS_S_)
        /*0158*/ 	.word	0x00000000


	//----- nvinfo : EIATTR_MIN_STACK_SIZE
	.align		4
.L_57:
        /*015c*/ 	.byte	0x04, 0x12
        /*015e*/ 	.short	(.L_59 - .L_58)
	.align		4
.L_58:
        /*0160*/ 	.word	index@(_Z14initializationPfS_S_S_)
        /*0164*/ 	.word	0x00000000
.L_59:


//--------------------- .nv.compat                --------------------------
	.section	.nv.compat,"",@"SHT_CUDA_COMPAT_INFO"
	.align	4
        /*0000*/ 	.byte	0x02, 0x09, 0x00, 0x00, 0x02, 0x02, 0x01, 0x00, 0x02, 0x05, 0x05, 0x00, 0x03, 0x07, 0x01, 0x01
        /*0010*/ 	.byte	0x02, 0x03, 0x00, 0x00, 0x02, 0x06, 0x01, 0x00, 0x04, 0x0b, 0x08, 0x00, 0x01, 0x00, 0x00, 0x00
        /*0020*/ 	.byte	0x00, 0x00, 0x00, 0x00


//--------------------- .nv.info._Z16set_u_v_boundaryPfS_ --------------------------
	.section	.nv.info._Z16set_u_v_boundaryPfS_,"",@"SHT_CUDA_INFO"
	.sectionflags	@""
	.align	4


	//----- nvinfo : EIATTR_CUDA_API_VERSION
	.align		4
        /*0000*/ 	.byte	0x04, 0x37
        /*0002*/ 	.short	(.L_61 - .L_60)
.L_60:
        /*0004*/ 	.word	0x00000082


	//----- nvinfo : EIATTR_KPARAM_INFO
	.align		4
.L_61:
        /*0008*/ 	.byte	0x04, 0x17
        /*000a*/ 	.short	(.L_63 - .L_62)
.L_62:
        /*000c*/ 	.word	0x00000000
        /*0010*/ 	.short	0x0001
        /*0012*/ 	.short	0x0008
        /*0014*/ 	.byte	0x00, 0xf5, 0x21, 0x00


	//----- nvinfo : EIATTR_KPARAM_INFO
	.align		4
.L_63:
        /*0018*/ 	.byte	0x04, 0x17
        /*001a*/ 	.short	(.L_65 - .L_64)
.L_64:
        /*001c*/ 	.word	0x00000000
        /*0020*/ 	.short	0x0000
        /*0022*/ 	.short	0x0000
        /*0024*/ 	.byte	0x00, 0xf5, 0x21, 0x00


	//----- nvinfo : EIATTR_SPARSE_MMA_MASK
	.align		4
.L_65:
        /*0028*/ 	.byte	0x03, 0x50
        /*002a*/ 	.short	0x0000


	//----- nvinfo : EIATTR_MAXREG_COUNT
	.align		4
        /*002c*/ 	.byte	0x03, 0x1b
        /*002e*/ 	.short	0x00ff


	//----- nvinfo : EIATTR_NUM_BARRIERS
	.align		4
        /*0030*/ 	.byte	0x02, 0x4c
        /*0032*/ 	.byte	0x01
	.zero		1


	//----- nvinfo : EIATTR_MERCURY_ISA_VERSION
	.align		4
        /*0034*/ 	.byte	0x03, 0x5f
        /*0036*/ 	.short	0x0101


	//----- nvinfo : EIATTR_VRC_CTA_INIT_COUNT
	.align		4
        /*0038*/ 	.byte	0x02, 0x4a
	.zero		1
	.zero		1


	//----- nvinfo : EIATTR_EXIT_INSTR_OFFSETS
	.align		4
        /*003c*/ 	.byte	0x04, 0x1c
        /*003e*/ 	.short	(.L_67 - .L_66)


	//   ....[0]....
.L_66:
        /*0040*/ 	.word	0x00000060


	//   ....[1]....
        /*0044*/ 	.word	0x00000190


	//----- nvinfo : EIATTR_CBANK_PARAM_SIZE
	.align		4
.L_67:
        /*0048*/ 	.byte	0x03, 0x19
        /*004a*/ 	.short	0x0010


	//----- nvinfo : EIATTR_PARAM_CBANK
	.align		4
        /*004c*/ 	.byte	0x04, 0x0a
        /*004e*/ 	.short	(.L_69 - .L_68)
	.align		4
.L_68:
        /*0050*/ 	.word	index@(.nv.constant0._Z16set_u_v_boundaryPfS_)
        /*0054*/ 	.short	0x0380
        /*0056*/ 	.short	0x0010


	//----- nvinfo : EIATTR_SW_WAR
	.align		4
.L_69:
        /*0058*/ 	.byte	0x04, 0x36
        /*005a*/ 	.short	(.L_71 - .L_70)
.L_70:
        /*005c*/ 	.word	0x00000008
.L_71:


//--------------------- .nv.info._Z11compute_u_vPfS_S_S_S_ --------------------------
	.section	.nv.info._Z11compute_u_vPfS_S_S_S_,"",@"SHT_CUDA_INFO"
	.sectionflags	@""
	.align	4


	//----- nvinfo : EIATTR_CUDA_API_VERSION
	.align		4
        /*0000*/ 	.byte	0x04, 0x37
        /*0002*/ 	.short	(.L_73 - .L_72)
.L_72:
        /*0004*/ 	.word	0x00000082


	//----- nvinfo : EIATTR_KPARAM_INFO
	.align		4
.L_73:
        /*0008*/ 	.byte	0x04, 0x17
        /*000a*/ 	.short	(.L_75 - .L_74)
.L_74:
        /*000c*/ 	.word	0x00000000
        /*0010*/ 	.short	0x0004
        /*0012*/ 	.short	0x0020
        /*0014*/ 	.byte	0x00, 0xf5, 0x21, 0x00


	//----- nvinfo : EIATTR_KPARAM_INFO
	.align		4
.L_75:
        /*0018*/ 	.byte	0x04, 0x17
        /*001a*/ 	.short	(.L_77 - .L_76)
.L_76:
        /*001c*/ 	.word	0x00000000
        /*0020*/ 	.short	0x0003
        /*0022*/ 	.short	0x0018
        /*0024*/ 	.byte	0x00, 0xf5, 0x21, 0x00


	//----- nvinfo : EIATTR_KPARAM_INFO
	.align		4
.L_77:
        /*0028*/ 	.byte	0x04, 0x17
        /*002a*/ 	.short	(.L_79 - .L_78)
.L_78:
        /*002c*/ 	.word	0x00000000
        /*0030*/ 	.short	0x0002
        /*0032*/ 	.short	0x0010
        /*0034*/ 	.byte	0x00, 0xf5, 0x21, 0x00


	//----- nvinfo : EIATTR_KPARAM_INFO
	.align		4
.L_79:
        /*0038*/ 	.byte	0x04, 0x17
        /*003a*/ 	.short	(.L_81 - .L_80)
.L_80:
        /*003c*/ 	.word	0x00000000
        /*0040*/ 	.short	0x0001
        /*0042*/ 	.short	0x0008
        /*0044*/ 	.byte	0x00, 0xf5, 0x21, 0x00


	//----- nvinfo : EIATTR_KPARAM_INFO
	.align		4
.L_81:
        /*0048*/ 	.byte	0x04, 0x17
        /*004a*/ 	.short	(.L_83 - .L_82)
.L_82:
        /*004c*/ 	.word	0x00000000
        /*0050*/ 	.short	0x0000
        /*0052*/ 	.short	0x0000
        /*0054*/ 	.byte	0x00, 0xf5, 0x21, 0x00


	//----- nvinfo : EIATTR_SPARSE_MMA_MASK
	.align		4
.L_83:
        /*0058*/ 	.byte	0x03, 0x50
        /*005a*/ 	.short	0x0000


	//----- nvinfo : EIATTR_MAXREG_COUNT
	.align		4
        /*005c*/ 	.byte	0x03, 0x1b
        /*005e*/ 	.short	0x00ff


	//----- nvinfo : EIATTR_MERCURY_ISA_VERSION
	.align		4
        /*0060*/ 	.byte	0x03, 0x5f
        /*0062*/ 	.short	0x0101


	//----- nvinfo : EIATTR_VRC_CTA_INIT_COUNT
	.align		4
        /*0064*/ 	.byte	0x02, 0x4a
	.zero		1
	.zero		1


	//----- nvinfo : EIATTR_EXIT_INSTR_OFFSETS
	.align		4
        /*0068*/ 	.byte	0x04, 0x1c
        /*006a*/ 	.short	(.L_85 - .L_84)


	//   ....[0]....
.L_84:
        /*006c*/ 	.word	0x000000d0


	//   ....[1]....
        /*0070*/ 	.word	0x000008f0


	//----- nvinfo : EIATTR_CRS_STACK_SIZE
	.align		4
.L_85:
        /*0074*/ 	.byte	0x04, 0x1e
        /*0076*/ 	.short	(.L_87 - .L_86)
.L_86:
        /*0078*/ 	.word	0x00000000


	//----- nvinfo : EIATTR_CBANK_PARAM_SIZE
	.align		4
.L_87:
        /*007c*/ 	.byte	0x03, 0x19
        /*007e*/ 	.short	0x0028


	//----- nvinfo : EIATTR_PARAM_CBANK
	.align		4
        /*0080*/ 	.byte	0x04, 0x0a
        /*0082*/ 	.short	(.L_89 - .L_88)
	.align		4
.L_88:
        /*0084*/ 	.word	index@(.nv.constant0._Z11compute_u_vPfS_S_S_S_)
        /*0088*/ 	.short	0x0380
        /*008a*/ 	.short	0x0028


	//----- nvinfo : EIATTR_SW_WAR
	.align		4
.L_89:
        /*008c*/ 	.byte	0x04, 0x36
        /*008e*/ 	.short	(.L_91 - .L_90)
.L_90:
        /*0090*/ 	.word	0x00000008
.L_91:


//--------------------- .nv.info._Z12update_un_vnPfS_S_S_ --------------------------
	.section	.nv.info._Z12update_un_vnPfS_S_S_,"",@"SHT_CUDA_INFO"
	.sectionflags	@""
	.align	4


	//----- nvinfo : EIATTR_CUDA_API_VERSION
	.align		4
        /*0000*/ 	.byte	0x04, 0x37
        /*0002*/ 	.short	(.L_93 - .L_92)
.L_92:
        /*0004*/ 	.word	0x00000082


	//----- nvinfo : EIATTR_KPARAM_INFO
	.align		4
.L_93:
        /*0008*/ 	.byte	0x04, 0x17
        /*000a*/ 	.short	(.L_95 - .L_94)
.L_94:
        /*000c*/ 	.word	0x00000000
        /*0010*/ 	.short	0x0003
        /*0012*/ 	.short	0x0018
        /*0014*/ 	.byte	0x00, 0xf5, 0x21, 0x00


	//----- nvinfo : EIATTR_KPARAM_INFO
	.align		4
.L_95:
        /*0018*/ 	.byte	0x04, 0x17
        /*001a*/ 	.short	(.L_97 - .L_96)
.L_96:
        /*001c*/ 	.word	0x00000000
        /*0020*/ 	.short	0x0002
        /*0022*/ 	.short	0x0010
        /*0024*/ 	.byte	0x00, 0xf5, 0x21, 0x00


	//----- nvinfo : EIATTR_KPARAM_INFO
	.align		4
.L_97:
        /*0028*/ 	.byte	0x04, 0x17
        /*002a*/ 	.short	(.L_99 - .L_98)
.L_98:
        /*002c*/ 	.word	0x00000000
        /*0030*/ 	.short	0x0001
        /*0032*/ 	.short	0x0008
        /*0034*/ 	.byte	0x00, 0xf5, 0x21, 0x00


	//----- nvinfo : EIATTR_KPARAM_INFO
	.align		4
.L_99:
        /*0038*/ 	.byte	0x04, 0x17
        /*003a*/ 	.short	(.L_101 - .L_100)
.L_100:
        /*003c*/ 	.word	0x00000000
        /*0040*/ 	.short	0x0000
        /*0042*/ 	.short	0x0000
        /*0044*/ 	.byte	0x00, 0xf5, 0x21, 0x00


	//----- nvinfo : EIATTR_SPARSE_MMA_MASK
	.align		4
.L_101:
        /*0048*/ 	.byte	0x03, 0x50
        /*004a*/ 	.short	0x0000


	//----- nvinfo : EIATTR_MAXREG_COUNT
	.align		4
        /*004c*/ 	.byte	0x03, 0x1b
        /*004e*/ 	.short	0x00ff


	//----- nvinfo : EIATTR_MERCURY_ISA_VERSION
	.align		4
        /*0050*/ 	.byte	0x03, 0x5f
        /*0052*/ 	.short	0x0101


	//----- nvinfo : EIATTR_VRC_CTA_INIT_COUNT
	.align		4
        /*0054*/ 	.byte	0x02, 0x4a
	.zero		1
	.zero		1


	//----- nvinfo : EIATTR_EXIT_INSTR_OFFSETS
	.align		4
        /*0058*/ 	.byte	0x04, 0x1c
        /*005a*/ 	.short	(.L_103 - .L_102)


	//   ....[0]....
.L_102:
        /*005c*/ 	.word	0x00000060


	//   ....[1]....
        /*0060*/ 	.word	0x00000140


	//----- nvinfo : EIATTR_CBANK_PARAM_SIZE
	.align		4
.L_103:
        /*0064*/ 	.byte	0x03, 0x19
        /*0066*/ 	.short	0x0020


	//----- nvinfo : EIATTR_PARAM_CBANK
	.align		4
        /*0068*/ 	.byte	0x04, 0x0a
        /*006a*/ 	.short	(.L_105 - .L_104)
	.align		4
.L_104:
        /*006c*/ 	.word	index@(.nv.constant0._Z12update_un_vnPfS_S_S_)
        /*0070*/ 	.short	0x0380
        /*0072*/ 	.short	0x0020


	//----- nvinfo : EIATTR_SW_WAR
	.align		4
.L_105:
        /*0074*/ 	.byte	0x04, 0x36
        /*0076*/ 	.short	(.L_107 - .L_106)
.L_106:
        /*0078*/ 	.word	0x00000008
.L_107:


//--------------------- .nv.info._Z14set_p_boundaryPf --------------------------
	.section	.nv.info._Z14set_p_boundaryPf,"",@"SHT_CUDA_INFO"
	.sectionflags	@""
	.align	4


	//----- nvinfo : EIATTR_CUDA_API_VERSION
	.align		4
        /*0000*/ 	.byte	0x04, 0x37
        /*0002*/ 	.short	(.L_109 - .L_108)
.L_108:
        /*0004*/ 	.word	0x00000082


	//----- nvinfo : EIATTR_KPARAM_INFO
	.align		4
.L_109:
        /*0008*/ 	.byte	0x04, 0x17
        /*000a*/ 	.short	(.L_111 - .L_110)
.L_110:
        /*000c*/ 	.word	0x00000000
        /*0010*/ 	.short	0x0000
        /*0012*/ 	.short	0x0000
        /*0014*/ 	.byte	0x00, 0xf5, 0x21, 0x00


	//----- nvinfo : EIATTR_SPARSE_MMA_MASK
	.align		4
.L_111:
        /*0018*/ 	.byte	0x03, 0x50
        /*001a*/ 	.short	0x0000


	//----- nvinfo : EIATTR_MAXREG_COUNT
	.align		4
        /*001c*/ 	.byte	0x03, 0x1b
        /*001e*/ 	.short	0x00ff


	//----- nvinfo : EIATTR_NUM_BARRIERS
	.align		4
        /*0020*/ 	.byte	0x02, 0x4c
        /*0022*/ 	.byte	0x01
	.zero		1


	//----- nvinfo : EIATTR_MERCURY_ISA_VERSION
	.align		4
        /*0024*/ 	.byte	0x03, 0x5f
        /*0026*/ 	.short	0x0101


	//----- nvinfo : EIATTR_VRC_CTA_INIT_COUNT
	.align		4
        /*0028*/ 	.byte	0x02, 0x4a
	.zero		1
	.zero		1


	//----- nvinfo : EIATTR_EXIT_INSTR_OFFSETS
	.align		4
        /*002c*/ 	.byte	0x04, 0x1c
        /*002e*/ 	.short	(.L_113 - .L_112)


	//   ....[0]....
.L_112:
        /*0030*/ 	.word	0x00000060


	//   ....[1]....
        /*0034*/ 	.word	0x00000140


	//----- nvinfo : EIATTR_CBANK_PARAM_SIZE
	.align		4
.L_113:
        /*0038*/ 	.byte	0x03, 0x19
        /*003a*/ 	.short	0x0008


	//----- nvinfo : EIATTR_PARAM_CBANK
	.align		4
        /*003c*/ 	.byte	0x04, 0x0a
        /*003e*/ 	.short	(.L_115 - .L_114)
	.align		4
.L_114:
        /*0040*/ 	.word	index@(.nv.constant0._Z14set_p_boundaryPf)
        /*0044*/ 	.short	0x0380
        /*0046*/ 	.short	0x0008


	//----- nvinfo : EIATTR_SW_WAR
	.align		4
.L_115:
        /*0048*/ 	.byte	0x04, 0x36
        /*004a*/ 	.short	(.L_117 - .L_116)
.L_116:
        /*004c*/ 	.word	0x00000008
.L_117:


//--------------------- .nv.info._Z9compute_pPfS_S_ --------------------------
	.section	.nv.info._Z9compute_pPfS_S_,"",@"SHT_CUDA_INFO"
	.sectionflags	@""
	.align	4


	//----- nvinfo : EIATTR_CUDA_API_VERSION
	.align		4
        /*0000*/ 	.byte	0x04, 0x37
        /*0002*/ 	.short	(.L_119 - .L_118)
.L_118:
        /*0004*/ 	.word	0x00000082


	//----- nvinfo : EIATTR_KPARAM_INFO
	.align		4
.L_119:
        /*0008*/ 	.byte	0x04, 0x17
        /*000a*/ 	.short	(.L_121 - .L_120)
.L_120:
        /*000c*/ 	.word	0x00000000
        /*0010*/ 	.short	0x0002
        /*0012*/ 	.short	0x0010
        /*0014*/ 	.byte	0x00, 0xf5, 0x21, 0x00


	//----- nvinfo : EIATTR_KPARAM_INFO
	.align		4
.L_121:
        /*0018*/ 	.byte	0x04, 0x17
        /*001a*/ 	.short	(.L_123 - .L_122)
.L_122:
        /*001c*/ 	.word	0x00000000
        /*0020*/ 	.short	0x0001
        /*0022*/ 	.short	0x0008
        /*0024*/ 	.byte	0x00, 0xf5, 0x21, 0x00


	//----- nvinfo : EIATTR_KPARAM_INFO
	.align		4
.L_123:
        /*0028*/ 	.byte	0x04, 0x17
        /*002a*/ 	.short	(.L_125 - .L_124)
.L_124:
        /*002c*/ 	.word	0x00000000
        /*0030*/ 	.short	0x0000
        /*0032*/ 	.short	0x0000
        /*0034*/ 	.byte	0x00, 0xf5, 0x21, 0x00


	//----- nvinfo : EIATTR_SPARSE_MMA_MASK
	.align		4
.L_125:
        /*0038*/ 	.byte	0x03, 0x50
        /*003a*/ 	.short	0x0000


	//----- nvinfo : EIATTR_MAXREG_COUNT
	.align		4
        /*003c*/ 	.byte	0x03, 0x1b
        /*003e*/ 	.short	0x00ff


	//----- nvinfo : EIATTR_MERCURY_ISA_VERSION
	.align		4
        /*0040*/ 	.byte	0x03, 0x5f
        /*0042*/ 	.short	0x0101


	//----- nvinfo : EIATTR_VRC_CTA_INIT_COUNT
	.align		4
        /*0044*/ 	.byte	0x02, 0x4a
	.zero		1
	.zero		1


	//----- nvinfo : EIATTR_EXIT_INSTR_OFFSETS
	.align		4
        /*0048*/ 	.byte	0x04, 0x1c
        /*004a*/ 	.short	(.L_127 - .L_126)


	//   ....[0]....
.L_126:
        /*004c*/ 	.word	0x000000d0


	//   ....[1]....
        /*0050*/ 	.word	0x000004f0


	//----- nvinfo : EIATTR_CRS_STACK_SIZE
	.align		4
.L_127:
        /*0054*/ 	.byte	0x04, 0x1e
        /*0056*/ 	.short	(.L_129 - .L_128)
.L_128:
        /*0058*/ 	.word	0x00000000


	//----- nvinfo : EIATTR_CBANK_PARAM_SIZE
	.align		4
.L_129:
        /*005c*/ 	.byte	0x03, 0x19
        /*005e*/ 	.short	0x0018


	//----- nvinfo : EIATTR_PARAM_CBANK
	.align		4
        /*0060*/ 	.byte	0x04, 0x0a
        /*0062*/ 	.short	(.L_131 - .L_130)
	.align		4
.L_130:
        /*0064*/ 	.word	index@(.nv.constant0._Z9compute_pPfS_S_)
        /*0068*/ 	.short	0x0380
        /*006a*/ 	.short	0x0018


	//----- nvinfo : EIATTR_SW_WAR
	.align		4
.L_131:
        /*006c*/ 	.byte	0x04, 0x36
        /*006e*/ 	.short	(.L_133 - .L_132)
.L_132:
        /*0070*/ 	.word	0x00000008
.L_133:


//--------------------- .nv.info._Z9update_pnPfS_ --------------------------
	.section	.nv.info._Z9update_pnPfS_,"",@"SHT_CUDA_INFO"
	.sectionflags	@""
	.align	4


	//----- nvinfo : EIATTR_CUDA_API_VERSION
	.align		4
        /*0000*/ 	.byte	0x04, 0x37
        /*0002*/ 	.short	(.L_135 - .L_134)
.L_134:
        /*0004*/ 	.word	0x00000082


	//----- nvinfo : EIATTR_KPARAM_INFO
	.align		4
.L_135:
        /*0008*/ 	.byte	0x04, 0x17
        /*000a*/ 	.short	(.L_137 - .L_136)
.L_136:
        /*000c*/ 	.word	0x00000000
        /*0010*/ 	.short	0x0001
        /*0012*/ 	.short	0x0008
        /*0014*/ 	.byte	0x00, 0xf5, 0x21, 0x00


	//----- nvinfo : EIATTR_KPARAM_INFO
	.align		4
.L_137:
        /*0018*/ 	.byte	0x04, 0x17
        /*001a*/ 	.short	(.L_139 - .L_138)
.L_138:
        /*001c*/ 	.word	0x00000000
        /*0020*/ 	.short	0x0000
        /*0022*/ 	.short	0x0000
        /*0024*/ 	.byte	0x00, 0xf5, 0x21, 0x00


	//----- nvinfo : EIATTR_SPARSE_MMA_MASK
	.align		4
.L_139:
        /*0028*/ 	.byte	0x03, 0x50
        /*002a*/ 	.short	0x0000


	//----- nvinfo : EIATTR_MAXREG_COUNT
	.align		4
        /*002c*/ 	.byte	0x03, 0x1b
        /*002e*/ 	.short	0x00ff


	//----- nvinfo : EIATTR_MERCURY_ISA_VERSION
	.align		4
        /*0030*/ 	.byte	0x03, 0x5f
        /*0032*/ 	.short	0x0101


	//----- nvinfo : EIATTR_VRC_CTA_INIT_COUNT
	.align		4
        /*0034*/ 	.byte	0x02, 0x4a
	.zero		1
	.zero		1


	//----- nvinfo : EIATTR_EXIT_INSTR_OFFSETS
	.align		4
        /*0038*/ 	.byte	0x04, 0x1c
        /*003a*/ 	.short	(.L_141 - .L_140)


	//   ....[0]....
.L_140:
        /*003c*/ 	.word	0x00000060


	//   ....[1]....
        /*0040*/ 	.word	0x000000e0


	//----- nvinfo : EIATTR_CBANK_PARAM_SIZE
	.align		4
.L_141:
        /*0044*/ 	.byte	0x03, 0x19
        /*0046*/ 	.short	0x0010


	//----- nvinfo : EIATTR_PARAM_CBANK
	.align		4
        /*0048*/ 	.byte	0x04, 0x0a
        /*004a*/ 	.short	(.L_143 - .L_142)
	.align		4
.L_142:
        /*004c*/ 	.word	index@(.nv.constant0._Z9update_pnPfS_)
        /*0050*/ 	.short	0x0380
        /*0052*/ 	.short	0x0010


	//----- nvinfo : EIATTR_SW_WAR
	.align		4
.L_143:
        /*0054*/ 	.byte	0x04, 0x36
        /*0056*/ 	.short	(.L_145 - .L_144)
.L_144:
        /*0058*/ 	.word	0x00000008
.L_145:


//--------------------- .nv.info._Z9compute_bPfS_S_ --------------------------
	.section	.nv.info._Z9compute_bPfS_S_,"",@"SHT_CUDA_INFO"
	.sectionflags	@""
	.align	4


	//----- nvinfo : EIATTR_CUDA_API_VERSION
	.align		4
        /*0000*/ 	.byte	0x04, 0x37
        /*0002*/ 	.short	(.L_147 - .L_146)
.L_146:
        /*0004*/ 	.word	0x00000082


	//----- nvinfo : EIATTR_KPARAM_INFO
	.align		4
.L_147:
        /*0008*/ 	.byte	0x04, 0x17
        /*000a*/ 	.short	(.L_149 - .L_148)
.L_148:
        /*000c*/ 	.word	0x00000000
        /*0010*/ 	.short	0x0002
        /*0012*/ 	.short	0x0010
        /*0014*/ 	.byte	0x00, 0xf5, 0x21, 0x00


	//----- nvinfo : EIATTR_KPARAM_INFO
	.align		4
.L_149:
        /*0018*/ 	.byte	0x04, 0x17
        /*001a*/ 	.short	(.L_151 - .L_150)
.L_150:
        /*001c*/ 	.word	0x00000000
        /*0020*/ 	.short	0x0001
        /*0022*/ 	.short	0x0008
        /*0024*/ 	.byte	0x00, 0xf5, 0x21, 0x00


	//----- nvinfo : EIATTR_KPARAM_INFO
	.align		4
.L_151:
        /*0028*/ 	.byte	0x04, 0x17
        /*002a*/ 	.short	(.L_153 - .L_152)
.L_152:
        /*002c*/ 	.word	0x00000000
        /*0030*/ 	.short	0x0000
        /*0032*/ 	.short	0x0000
        /*0034*/ 	.byte	0x00, 0xf5, 0x21, 0x00


	//----- nvinfo : EIATTR_SPARSE_MMA_MASK
	.align		4
.L_153:
        /*0038*/ 	.byte	0x03, 0x50
        /*003a*/ 	.short	0x0000


	//----- nvinfo : EIATTR_MAXREG_COUNT
	.align		4
        /*003c*/ 	.byte	0x03, 0x1b
        /*003e*/ 	.short	0x00ff


	//----- nvinfo : EIATTR_MERCURY_ISA_VERSION
	.align		4
        /*0040*/ 	.byte	0x03, 0x5f
        /*0042*/ 	.short	0x0101


	//----- nvinfo : EIATTR_VRC_CTA_INIT_COUNT
	.align		4
        /*0044*/ 	.byte	0x02, 0x4a
	.zero		1
	.zero		1


	//----- nvinfo : EIATTR_EXIT_INSTR_OFFSETS
	.align		4
        /*0048*/ 	.byte	0x04, 0x1c
        /*004a*/ 	.short	(.L_155 - .L_154)


	//   ....[0]....
.L_154:
        /*004c*/ 	.word	0x000000d0


	//   ....[1]....
        /*0050*/ 	.word	0x00000d50


	//----- nvinfo : EIATTR_CRS_STACK_SIZE
	.align		4
.L_155:
        /*0054*/ 	.byte	0x04, 0x1e
        /*0056*/ 	.short	(.L_157 - .L_156)
.L_156:
        /*0058*/ 	.word	0x00000000


	//----- nvinfo : EIATTR_CBANK_PARAM_SIZE
	.align		4
.L_157:
        /*005c*/ 	.byte	0x03, 0x19
        /*005e*/ 	.short	0x0018


	//----- nvinfo : EIATTR_PARAM_CBANK
	.align		4
        /*0060*/ 	.byte	0x04, 0x0a
        /*0062*/ 	.short	(.L_159 - .L_158)
	.align		4
.L_158:
        /*0064*/ 	.word	index@(.nv.constant0._Z9compute_bPfS_S_)
        /*0068*/ 	.short	0x0380
        /*006a*/ 	.short	0x0018


	//----- nvinfo : EIATTR_SW_WAR
	.align		4
.L_159:
        /*006c*/ 	.byte	0x04, 0x36
        /*006e*/ 	.short	(.L_161 - .L_160)
.L_160:
        /*0070*/ 	.word	0x00000008
.L_161:


//--------------------- .nv.info._Z14initializationPfS_S_S_ --------------------------
	.section	.nv.info._Z14initializationPfS_S_S_,"",@"SHT_CUDA_INFO"
	.sectionflags	@""
	.align	4


	//----- nvinfo : EIATTR_CUDA_API_VERSION
	.align		4
        /*0000*/ 	.byte	0x04, 0x37
        /*0002*/ 	.short	(.L_163 - .L_162)
.L_162:
        /*0004*/ 	.word	0x00000082


	//----- nvinfo : EIATTR_KPARAM_INFO
	.align		4
.L_163:
        /*0008*/ 	.byte	0x04, 0x17
        /*000a*/ 	.short	(.L_165 - .L_164)
.L_164:
        /*000c*/ 	.word	0x00000000
        /*0010*/ 	.short	0x0003
        /*0012*/ 	.short	0x0018
        /*0014*/ 	.byte	0x00, 0xf5, 0x21, 0x00


	//----- nvinfo : EIATTR_KPARAM_INFO
	.align		4
.L_165:
        /*0018*/ 	.byte	0x04, 0x17
        /*001a*/ 	.short	(.L_167 - .L_166)
.L_166:
        /*001c*/ 	.word	0x00000000
        /*0020*/ 	.short	0x0002
        /*0022*/ 	.short	0x0010
        /*0024*/ 	.byte	0x00, 0xf5, 0x21, 0x00


	//----- nvinfo : EIATTR_KPARAM_INFO
	.align		4
.L_167:
        /*0028*/ 	.byte	0x04, 0x17
        /*002a*/ 	.short	(.L_169 - .L_168)
.L_168:
        /*002c*/ 	.word	0x00000000
        /*0030*/ 	.short	0x0001
        /*0032*/ 	.short	0x0008
        /*0034*/ 	.byte	0x00, 0xf5, 0x21, 0x00


	//----- nvinfo : EIATTR_KPARAM_INFO
	.align		4
.L_169:
        /*0038*/ 	.byte	0x04, 0x17
        /*003a*/ 	.short	(.L_171 - .L_170)
.L_170:
        /*003c*/ 	.word	0x00000000
        /*0040*/ 	.short	0x0000
        /*0042*/ 	.short	0x0000
        /*0044*/ 	.byte	0x00, 0xf5, 0x21, 0x00


	//----- nvinfo : EIATTR_SPARSE_MMA_MASK
	.align		4
.L_171:
        /*0048*/ 	.byte	0x03, 0x50
        /*004a*/ 	.short	0x0000


	//----- nvinfo : EIATTR_MAXREG_COUNT
	.align		4
        /*004c*/ 	.byte	0x03, 0x1b
        /*004e*/ 	.short	0x00ff


	//----- nvinfo : EIATTR_MERCURY_ISA_VERSION
	.align		4
        /*0050*/ 	.byte	0x03, 0x5f
        /*0052*/ 	.short	0x0101


	//----- nvinfo : EIATTR_VRC_CTA_INIT_COUNT
	.align		4
        /*0054*/ 	.byte	0x02, 0x4a
	.zero		1
	.zero		1


	//----- nvinfo : EIATTR_EXIT_INSTR_OFFSETS
	.align		4
        /*0058*/ 	.byte	0x04, 0x1c
        /*005a*/ 	.short	(.L_173 - .L_172)


	//   ....[0]....
.L_172:
        /*005c*/ 	.word	0x00000060


	//   ....[1]....
        /*0060*/ 	.word	0x00000140


	//----- nvinfo : EIATTR_CBANK_PARAM_SIZE
	.align		4
.L_173:
        /*0064*/ 	.byte	0x03, 0x19
        /*0066*/ 	.short	0x0020


	//----- nvinfo : EIATTR_PARAM_CBANK
	.align		4
        /*0068*/ 	.byte	0x04, 0x0a
        /*006a*/ 	.short	(.L_175 - .L_174)
	.align		4
.L_174:
        /*006c*/ 	.word	index@(.nv.constant0._Z14initializationPfS_S_S_)
        /*0070*/ 	.short	0x0380
        /*0072*/ 	.short	0x0020


	//----- nvinfo : EIATTR_SW_WAR
	.align		4
.L_175:
        /*0074*/ 	.byte	0x04, 0x36
        /*0076*/ 	.short	(.L_177 - .L_176)
.L_176:
        /*0078*/ 	.word	0x00000008
.L_177:


//--------------------- .nv.callgraph             --------------------------
	.section	.nv.callgraph,"",@"SHT_CUDA_CALLGRAPH"
	.align	4
	.sectionentsize	8
	.align		4
        /*0000*/ 	.word	0x00000000
	.align		4
        /*0004*/ 	.word	0xffffffff
	.align		4
        /*0008*/ 	.word	0x00000000
	.align		4
        /*000c*/ 	.word	0xfffffffe
	.align		4
        /*0010*/ 	.word	0x00000000
	.align		4
        /*0014*/ 	.word	0xfffffffd
	.align		4
        /*0018*/ 	.word	0x00000000
	.align		4
        /*001c*/ 	.word	0xfffffffc


//--------------------- .text._Z16set_u_v_boundaryPfS_ --------------------------
	.section	.text._Z16set_u_v_boundaryPfS_,"ax",@progbits
	.align	128
        .global         _Z16set_u_v_boundaryPfS_
        .type           _Z16set_u_v_boundaryPfS_,@function
        .size           _Z16set_u_v_boundaryPfS_,(.L_x_47 - _Z16set_u_v_boundaryPfS_)
        .other          _Z16set_u_v_boundaryPfS_,@"STO_CUDA_ENTRY STV_DEFAULT"
_Z16set_u_v_boundaryPfS_:
.text._Z16set_u_v_boundaryPfS_:
[----:B------:R-:W-:Y:S01]  /*0000*/  LDC R1, c[0x0][0x37c] ;  /* 0x0000df00ff017b82 */ /* 0x000fe20000000800 */
[----:B------:R-:W0:Y:S07]  /*0010*/  S2R R0, SR_TID.X ;  /* 0x0000000000007919 */ /* 0x000e2e0000002100 */
[----:B------:R-:W0:Y:S08]  /*0020*/  S2UR UR4, SR_CTAID.X ;  /* 0x00000000000479c3 */ /* 0x000e300000002500 */
[----:B------:R-:W0:Y:S02]  /*0030*/  LDC R9, c[0x0][0x360] ;  /* 0x0000d800ff097b82 */ /* 0x000e240000000800 */
[----:B0-----:R-:W-:-:S05]  /*0040*/  IMAD R9, R9, UR4, R0 ;  /* 0x0000000409097c24 */ /* 0x001fca000f8e0200 */
[----:B------:R-:W-:-:S13]  /*0050*/  ISETP.GT.AND P0, PT, R9, 0x28, PT ;  /* 0x000000280900780c */ /* 0x000fda0003f04270 */
[----:B------:R-:W-:Y:S05]  /*0060*/  @P0 EXIT ;  /* 0x000000000000094d */ /* 0x000fea0003800000 */
[----:B------:R-:W0:Y:S01]  /*0070*/  LDC.64 R2, c[0x0][0x380] ;  /* 0x0000e000ff027b82 */ /* 0x000e220000000a00 */
[----:B------:R-:W1:Y:S01]  /*0080*/  LDCU.64 UR4, c[0x0][0x358] ;  /* 0x00006b00ff0477ac */ /* 0x000e620008000a00 */
[----:B------:R-:W-:Y:S02]  /*0090*/  IMAD R7, R9, 0x29, RZ ;  /* 0x0000002909077824 */ /* 0x000fe400078e02ff */
[----:B------:R-:W-:-:S04]  /*00a0*/  HFMA2 R11, -RZ, RZ, 1.875, 0 ;  /* 0x3f800000ff0b7431 */ /* 0x000fc800000001ff */
[----:B------:R-:W2:Y:S01]  /*00b0*/  LDC.64 R4, c[0x0][0x388] ;  /* 0x0000e200ff047b82 */ /* 0x000ea20000000a00 */
[----:B0-----:R-:W-:-:S05]  /*00c0*/  IMAD.WIDE R2, R7, 0x4, R2 ;  /* 0x0000000407027825 */ /* 0x001fca00078e0202 */
[----:B-1----:R-:W-:Y:S01]  /*00d0*/  STG.E desc[UR4][R2.64], RZ ;  /* 0x000000ff02007986 */ /* 0x002fe2000c101904 */
[----:B--2---:R-:W-:-:S03]  /*00e0*/  IMAD.WIDE R4, R7, 0x4, R4 ;  /* 0x0000000407047825 */ /* 0x004fc600078e0204 */
[----:B------:R-:W-:Y:S01]  /*00f0*/  STG.E desc[UR4][R2.64+0xa0], RZ ;  /* 0x0000a0ff02007986 */ /* 0x000fe2000c101904 */
[----:B------:R-:W-:-:S03]  /*0100*/  IMAD.WIDE R6, R9, -0xa0, R2 ;  /* 0xffffff6009067825 */ /* 0x000fc600078e0202 */
[----:B------:R-:W-:Y:S01]  /*0110*/  STG.E desc[UR4][R4.64], RZ ;  /* 0x000000ff04007986 */ /* 0x000fe2000c101904 */
[----:B------:R-:W-:-:S03]  /*0120*/  IMAD.WIDE R8, R9, -0xa0, R4 ;  /* 0xffffff6009087825 */ /* 0x000fc600078e0204 */
[----:B------:R-:W-:Y:S01]  /*0130*/  STG.E desc[UR4][R4.64+0xa0], RZ ;  /* 0x0000a0ff04007986 */ /* 0x000fe2000c101904 */
[----:B------:R-:W-:Y:S06]  /*0140*/  BAR.SYNC.DEFER_BLOCKING 0x0 ;  /* 0x0000000000007b1d */ /* 0x000fec0000010000 */
[----:B------:R-:W-:Y:S04]  /*0150*/  STG.E desc[UR4][R6.64+0x19a0], R11 ;  /* 0x0019a00b06007986 */ /* 0x000fe8000c101904 */
[----:B------:R-:W-:Y:S04]  /*0160*/  STG.E desc[UR4][R6.64], RZ ;  /* 0x000000ff06007986 */ /* 0x000fe8000c101904 */
[----:B------:R-:W-:Y:S04]  /*0170*/  STG.E desc[UR4][R8.64], RZ ;  /* 0x000000ff08007986 */ /* 0x000fe8000c101904 */
[----:B------:R-:W-:Y:S01]  /*0180*/  STG.E desc[UR4][R8.64+0x19a0], RZ ;  /* 0x0019a0ff08007986 */ /* 0x000fe2000c101904 */
[----:B------:R-:W-:Y:S05]  /*0190*/  EXIT ;  /* 0x000000000000794d */ /* 0x000fea0003800000 */
.L_x_0:
[----:B------:R-:W-:-:S00]  /*01a0*/  BRA `(.L_x_0) ;  /* 0xfffffffc00fc7947 */ /* 0x000fc0000383ffff */
[----:B------:R-:W-:-:S00]  /*01b0*/  NOP ;  /* 0x0000000000007918 */ /* 0x000fc00000000000 */
        /* <DEDUP_REMOVED lines=12> */
.L_x_47:


//--------------------- .text._Z11compute_u_vPfS_S_S_S_ --------------------------
	.section	.text._Z11compute_u_vPfS_S_S_S_,"ax",@progbits
	.align	128
        .global         _Z11compute_u_vPfS_S_S_S_
        .type           _Z11compute_u_vPfS_S_S_S_,@function
        .size           _Z11compute_u_vPfS_S_S_S_,(.L_x_42 - _Z11compute_u_vPfS_S_S_S_)
        .other          _Z11compute_u_vPfS_S_S_S_,@"STO_CUDA_ENTRY STV_DEFAULT"
_Z11compute_u_vPfS_S_S_S_:
.text._Z11compute_u_vPfS_S_S_S_:
[----:B------:R-:W-:Y:S01]  /*0000*/  LDC R1, c[0x0][0x37c] ;  /* 0x0000df00ff017b82 */ /* 0x000fe20000000800 */
[----:B------:R-:W0:Y:S07]  /*0010*/  S2R R3, SR_TID.X ;  /* 0x0000000000037919 */ /* 0x000e2e0000002100 */
[----:B------:R-:W0:Y:S08]  /*0020*/  S2UR UR4, SR_CTAID.X ;  /* 0x00000000000479c3 */ /* 0x000e300000002500 */
[----:B------:R-:W0:Y:S02]  /*0030*/  LDC R2, c[0x0][0x360] ;  /* 0x0000d800ff027b82 */ /* 0x000e240000000800 */
[----:B0-----:R-:W-:-:S04]  /*0040*/  IMAD R2, R2, UR4, R3 ;  /* 0x0000000402027c24 */ /* 0x001fc8000f8e0203 */
[----:B------:R-:W-:-:S05]  /*0050*/  IMAD.HI R0, R2, 0x63e7063f, RZ ;  /* 0x63e7063f02007827 */ /* 0x000fca00078e02ff */
[----:B------:R-:W-:-:S04]  /*0060*/  SHF.R.U32.HI R3, RZ, 0x1f, R0 ;  /* 0x0000001fff037819 */ /* 0x000fc80000011600 */
[----:B------:R-:W-:-:S05]  /*0070*/  LEA.HI.SX32 R3, R0, R3, 0x1c ;  /* 0x0000000300037211 */ /* 0x000fca00078fe2ff */
[----:B------:R-:W-:Y:S02]  /*0080*/  IMAD R5, R3, -0x29, R2 ;  /* 0xffffffd703057824 */ /* 0x000fe400078e0202 */
[----:B------:R-:W-:Y:S02]  /*0090*/  VIADD R3, R2, 0xffffffd7 ;  /* 0xffffffd702037836 */ /* 0x000fe40000000000 */
[----:B------:R-:W-:-:S05]  /*00a0*/  VIADD R0, R5, 0xffffffff ;  /* 0xffffffff05007836 */ /* 0x000fca0000000000 */
[----:B------:R-:W-:-:S04]  /*00b0*/  ISETP.GT.U32.AND P0, PT, R0, 0x26, PT ;  /* 0x000000260000780c */ /* 0x000fc80003f04070 */
[----:B------:R-:W-:-:S13]  /*00c0*/  ISETP.GT.U32.OR P0, PT, R3, 0x63e, P0 ;  /* 0x0000063e0300780c */ /* 0x000fda0000704470 */
[----:B------:R-:W-:Y:S05]  /*00d0*/  @P0 EXIT ;  /* 0x000000000000094d */ /* 0x000fea0003800000 */
[----:B------:R-:W-:Y:S01]  /*00e0*/  LOP3.LUT R0, R2, 0xffff, RZ, 0xc0, !PT ;  /* 0x0000ffff02007812 */ /* 0x000fe200078ec0ff */
[----:B------:R-:W0:Y:S01]  /*00f0*/  LDC.64 R10, c[0x0][0x388] ;  /* 0x0000e200ff0a7b82 */ /* 0x000e220000000a00 */
[----:B------:R-:W1:Y:S03]  /*0100*/  LDCU.64 UR4, c[0x0][0x358] ;  /* 0x00006b00ff0477ac */ /* 0x000e660008000a00 */
[----:B------:R-:W-:-:S04]  /*0110*/  IMAD R0, R0, 0x8f9d, RZ ;  /* 0x00008f9d00007824 */ /* 0x000fc800078e02ff */
[----:B------:R-:W2:Y:S01]  /*0120*/  LDC.64 R8, c[0x0][0x398] ;  /* 0x0000e600ff087b82 */ /* 0x000ea20000000a00 */
[----:B------:R-:W-:-:S05]  /*0130*/  SHF.R.U32.HI R0, RZ, 0x10, R0 ;  /* 0x00000010ff007819 */ /* 0x000fca0000011600 */
[----:B------:R-:W-:Y:S02]  /*0140*/  IMAD.MOV R3, RZ, RZ, -R0 ;  /* 0x000000ffff037224 */ /* 0x000fe400078e0a00 */
[----:B------:R-:W3:Y:S03]  /*0150*/  LDC.64 R16, c[0x0][0x3a0] ;  /* 0x0000e800ff107b82 */ /* 0x000ee60000000a00 */
[----:B------:R-:W-:-:S04]  /*0160*/  PRMT R3, R3, 0x7710, RZ ;  /* 0x0000771003037816 */ /* 0x000fc800000000ff */
[C---:B------:R-:W-:Y:S01]  /*0170*/  IADD3 R3, PT, PT, R2.reuse, R3, RZ ;  /* 0x0000000302037210 */ /* 0x040fe20007ffe0ff */
[----:B0-----:R-:W-:-:S03]  /*0180*/  IMAD.WIDE.U32 R6, R2, 0x4, R10 ;  /* 0x0000000402067825 */ /* 0x001fc600078e000a */
[----:B------:R-:W-:Y:S02]  /*0190*/  LOP3.LUT R3, R3, 0xffff, RZ, 0xc0, !PT ;  /* 0x0000ffff03037812 */ /* 0x000fe400078ec0ff */
[----:B-1----:R-:W4:Y:S02]  /*01a0*/  LDG.E R32, desc[UR4][R6.64] ;  /* 0x0000000406207981 */ /* 0x002f24000c1e1900 */
[----:B------:R-:W-:-:S04]  /*01b0*/  LEA.HI R0, R3, R0, RZ, 0x1f ;  /* 0x0000000003007211 */ /* 0x000fc800078ff8ff */
[----:B------:R-:W-:-:S04]  /*01c0*/  LOP3.LUT R0, R0, 0xffff, RZ, 0xc0, !PT ;  /* 0x0000ffff00007812 */ /* 0x000fc800078ec0ff */
[----:B------:R-:W-:Y:S01]  /*01d0*/  SHF.R.U32.HI R0, RZ, 0x5, R0 ;  /* 0x00000005ff007819 */ /* 0x000fe20000011600 */
[----:B--2---:R-:W-:-:S03]  /*01e0*/  IMAD.WIDE.U32 R8, R2, 0x4, R8 ;  /* 0x0000000402087825 */ /* 0x004fc600078e0008 */
[----:B------:R-:W-:Y:S01]  /*01f0*/  PRMT R0, R0, 0x9910, RZ ;  /* 0x0000991000007816 */ /* 0x000fe200000000ff */
[----:B---3--:R-:W-:Y:S01]  /*0200*/  IMAD.WIDE.U32 R14, R2, 0x4, R16 ;  /* 0x00000004020e7825 */ /* 0x008fe200078e0010 */
[----:B------:R-:W2:Y:S03]  /*0210*/  LDG.E R18, desc[UR4][R8.64] ;  /* 0x0000000408127981 */ /* 0x000ea6000c1e1900 */
[----:B------:R-:W-:Y:S02]  /*0220*/  IMAD R0, R0, 0x29, RZ ;  /* 0x0000002900007824 */ /* 0x000fe400078e02ff */
[----:B------:R-:W3:Y:S02]  /*0230*/  LDG.E R14, desc[UR4][R14.64+0x4] ;  /* 0x000004040e0e7981 */ /* 0x000ee4000c1e1900 */
[----:B------:R-:W-:-:S05]  /*0240*/  IMAD.MOV R0, RZ, RZ, -R0 ;  /* 0x000000ffff007224 */ /* 0x000fca00078e0a00 */
[----:B------:R-:W-:-:S05]  /*0250*/  PRMT R3, R0, 0x7710, RZ ;  /* 0x0000771000037816 */ /* 0x000fca00000000ff */
[C---:B------:R-:W-:Y:S02]  /*0260*/  IMAD.IADD R0, R2.reuse, 0x1, R3 ;  /* 0x0000000102007824 */ /* 0x040fe400078e0203 */
[----:B------:R-:W-:-:S03]  /*0270*/  VIADD R3, R2, 0xffffffff ;  /* 0xffffffff02037836 */ /* 0x000fc60000000000 */
[----:B------:R-:W-:Y:S01]  /*0280*/  LOP3.LUT R0, R0, 0xffff, RZ, 0xc0, !PT ;  /* 0x0000ffff00007812 */ /* 0x000fe200078ec0ff */
[----:B------:R-:W-:-:S03]  /*0290*/  IMAD.WIDE.U32 R12, R3, 0x4, R10 ;  /* 0x00000004030c7825 */ /* 0x000fc600078e000a */
[----:B------:R-:W-:Y:S01]  /*02a0*/  IADD3 R4, PT, PT, R5, R2, -R0 ;  /* 0x0000000205047210 */ /* 0x000fe20007ffe800 */
[----:B------:R-:W-:Y:S01]  /*02b0*/  IMAD.WIDE.U32 R16, R3, 0x4, R16 ;  /* 0x0000000403107825 */ /* 0x000fe200078e0010 */
[----:B------:R2:W5:Y:S03]  /*02c0*/  LDG.E R5, desc[UR4][R12.64] ;  /* 0x000000040c057981 */ /* 0x000566000c1e1900 */
[----:B------:R-:W-:Y:S02]  /*02d0*/  IMAD.WIDE.U32 R10, R4, 0x4, R10 ;  /* 0x00000004040a7825 */ /* 0x000fe400078e000a */
[----:B------:R-:W3:Y:S04]  /*02e0*/  LDG.E R17, desc[UR4][R16.64] ;  /* 0x0000000410117981 */ /* 0x000ee8000c1e1900 */
[----:B------:R-:W3:Y:S01]  /*02f0*/  LDG.E R33, desc[UR4][R10.64+-0xa4] ;  /* 0xffff5c040a217981 */ /* 0x000ee2000c1e1900 */
[----:B------:R-:W-:Y:S01]  /*0300*/  UMOV UR6, 0x8999999e ;  /* 0x8999999e00067882 */ /* 0x000fe20000000000 */
[----:B------:R-:W-:Y:S01]  /*0310*/  UMOV UR7, 0x3fb99999 ;  /* 0x3fb9999900077882 */ /* 0x000fe20000000000 */
[----:B----4-:R-:W-:Y:S01]  /*0320*/  FMUL R19, R32, 0.19999998807907104492 ;  /* 0x3e4ccccc20137820 */ /* 0x010fe20000400000 */
[----:B--2---:R-:W-:Y:S01]  /*0330*/  FMUL R13, R18, 0.19999998807907104492 ;  /* 0x3e4ccccc120d7820 */ /* 0x004fe20000400000 */
[----:B-----5:R-:W-:-:S04]  /*0340*/  FADD R0, R32, -R5 ;  /* 0x8000000520007221 */ /* 0x020fc80000000000 */
[----:B------:R-:W-:Y:S01]  /*0350*/  FFMA R0, -R19, R0, R32 ;  /* 0x0000000013007223 */ /* 0x000fe20000000120 */
[----:B---3--:R-:W-:Y:S01]  /*0360*/  FADD R20, R14, -R17 ;  /* 0x800000110e147221 */ /* 0x008fe20000000000 */
[----:B------:R-:W-:-:S04]  /*0370*/  FADD R12, R32, -R33 ;  /* 0x80000021200c7221 */ /* 0x000fc80000000000 */
[----:B------:R-:W-:Y:S01]  /*0380*/  FFMA R0, -R13, R12, R0 ;  /* 0x0000000c0d007223 */ /* 0x000fe20000000100 */
[----:B------:R-:W-:Y:S08]  /*0390*/  F2F.F64.F32 R14, R20 ;  /* 0x00000014000e7310 */ /* 0x000ff00000201800 */
[----:B------:R0:W1:Y:S02]  /*03a0*/  F2F.F64.F32 R12, R0 ;  /* 0x00000000000c7310 */ /* 0x0000640000201800 */
[----:B0-----:R-:W-:Y:S01]  /*03b0*/  MOV R0, 0x3e0 ;  /* 0x000003e000007802 */ /* 0x001fe20000000f00 */
[----:B-1----:R-:W-:-:S11]  /*03c0*/  DFMA R12, R14, -UR6, R12 ;  /* 0x800000060e0c7c2b */ /* 0x002fd6000800000c */
[----:B------:R-:W-:Y:S05]  /*03d0*/  CALL.REL.NOINC `($_Z11compute_u_vPfS_S_S_S_$__internal_accurate_pow) ;  /* 0x0000000800847944 */ /* 0x000fea0003c00000 */
[----:B------:R-:W0:Y:S01]  /*03e0*/  MUFU.RCP64H R15, R17 ;  /* 0x00000011000f7308 */ /* 0x000e220000001800 */
[----:B------:R-:W-:Y:S01]  /*03f0*/  MOV R14, 0x1 ;  /* 0x00000001000e7802 */ /* 0x000fe20000000f00 */
[----:B------:R-:W-:Y:S01]  /*0400*/  UMOV UR6, 0x40000000 ;  /* 0x4000000000067882 */ /* 0x000fe20000000000 */
[----:B------:R-:W-:-:S04]  /*0410*/  UMOV UR7, 0x3f847ae1 ;  /* 0x3f847ae100077882 */ /* 0x000fc80000000000 */
[----:B0-----:R-:W-:-:S08]  /*0420*/  DFMA R18, -R16, R14, 1 ;  /* 0x3ff000001012742b */ /* 0x001fd0000000010e */
[----:B------:R-:W-:-:S08]  /*0430*/  DFMA R18, R18, R18, R18 ;  /* 0x000000121212722b */ /* 0x000fd00000000012 */
[----:B------:R-:W-:-:S08]  /*0440*/  DFMA R18, R14, R18, R14 ;  /* 0x000000120e12722b */ /* 0x000fd0000000000e */
[----:B------:R-:W-:-:S08]  /*0450*/  DFMA R14, -R16, R18, 1 ;  /* 0x3ff00000100e742b */ /* 0x000fd00000000112 */
[----:B------:R-:W-:-:S08]  /*0460*/  DFMA R14, R18, R14, R18 ;  /* 0x0000000e120e722b */ /* 0x000fd00000000012 */
[----:B------:R-:W-:-:S08]  /*0470*/  DMUL R18, R14, UR6 ;  /* 0x000000060e127c28 */ /* 0x000fd00008000000 */
[----:B------:R-:W-:-:S08]  /*0480*/  DFMA R20, -R16, R18, UR6 ;  /* 0x0000000610147e2b */ /* 0x000fd00008000112 */
[----:B------:R-:W-:-:S10]  /*0490*/  DFMA R14, R14, R20, R18 ;  /* 0x000000140e0e722b */ /* 0x000fd40000000012 */
[----:B------:R-:W-:-:S05]  /*04a0*/  FFMA R0, RZ, R17, R15 ;  /* 0x00000011ff007223 */ /* 0x000fca000000000f */
[----:B------:R-:W-:-:S13]  /*04b0*/  FSETP.GT.AND P0, PT, |R0|, 1.469367938527859385e-39, PT ;  /* 0x001000000000780b */ /* 0x000fda0003f04200 */
[----:B------:R-:W-:Y:S05]  /*04c0*/  @P0 BRA `(.L_x_1) ;  /* 0x0000000000100947 */ /* 0x000fea0003800000 */
[----:B------:R-:W-:-:S07]  /*04d0*/  MOV R0, 0x4f0 ;  /* 0x000004f000007802 */ /* 0x000fce0000000f00 */
[----:B------:R-:W-:Y:S05]  /*04e0*/  CALL.REL.NOINC `($__internal_0_$__cuda_sm20_div_rn_f64_full) ;  /* 0x0000000400047944 */ /* 0x000fea0003c00000 */
[----:B------:R-:W-:Y:S02]  /*04f0*/  IMAD.MOV.U32 R14, RZ, RZ, R20 ;  /* 0x000000ffff0e7224 */ /* 0x000fe400078e0014 */
[----:B------:R-:W-:-:S07]  /*0500*/  IMAD.MOV.U32 R15, RZ, RZ, R21 ;  /* 0x000000ffff0f7224 */ /* 0x000fce00078e0015 */
.L_x_1:
[----:B------:R-:W2:Y:S04]  /*0510*/  LDG.E R0, desc[UR4][R6.64+0x4] ;  /* 0x0000040406007981 */ /* 0x000ea8000c1e1900 */
[----:B------:R-:W3:Y:S01]  /*0520*/  LDG.E R10, desc[UR4][R10.64+0xa4] ;  /* 0x0000a4040a0a7981 */ /* 0x000ee2000c1e1900 */
[----:B------:R-:W0:Y:S01]  /*0530*/  F2F.F64.F32 R18, R32 ;  /* 0x0000002000127310 */ /* 0x000e220000201800 */
[----:B------:R-:W-:Y:S01]  /*0540*/  UMOV UR6, 0x40000000 ;  /* 0x4000000000067882 */ /* 0x000fe20000000000 */
[----:B------:R-:W-:Y:S02]  /*0550*/  UMOV UR7, 0x3f947ae1 ;  /* 0x3f947ae100077882 */ /* 0x000fe40000000000 */
[----:B------:R-:W-:-:S04]  /*0560*/  DMUL R14, R14, UR6 ;  /* 0x000000060e0e7c28 */ /* 0x000fc80008000000 */
[----:B------:R-:W-:Y:S01]  /*0570*/  F2F.F64.F32 R20, R5 ;  /* 0x0000000500147310 */ /* 0x000fe20000201800 */
[----:B0-----:R-:W-:-:S07]  /*0580*/  DADD R18, R18, R18 ;  /* 0x0000000012127229 */ /* 0x001fce0000000012 */
[----:B------:R-:W-:Y:S08]  /*0590*/  F2F.F64.F32 R24, R33 ;  /* 0x0000002100187310 */ /* 0x000ff00000201800 */
[----:B--2---:R-:W0:Y:S08]  /*05a0*/  F2F.F64.F32 R16, R0 ;  /* 0x0000000000107310 */ /* 0x004e300000201800 */
[----:B---3--:R1:W2:Y:S01]  /*05b0*/  F2F.F64.F32 R22, R10 ;  /* 0x0000000a00167310 */ /* 0x0082a20000201800 */
[----:B0-----:R-:W-:Y:S01]  /*05c0*/  DADD R16, R16, -R18 ;  /* 0x0000000010107229 */ /* 0x001fe20000000812 */
[----:B-1----:R-:W0:Y:S01]  /*05d0*/  LDC.64 R10, c[0x0][0x398] ;  /* 0x0000e600ff0a7b82 */ /* 0x002e220000000a00 */
[----:B--2---:R-:W-:-:S06]  /*05e0*/  DADD R22, -R18, R22 ;  /* 0x0000000012167229 */ /* 0x004fcc0000000116 */
[----:B------:R-:W-:Y:S01]  /*05f0*/  DADD R16, R16, R20 ;  /* 0x0000000010107229 */ /* 0x000fe20000000014 */
[----:B------:R-:W1:Y:S01]  /*0600*/  LDC.64 R18, c[0x0][0x380] ;  /* 0x0000e000ff127b82 */ /* 0x000e620000000a00 */
[----:B------:R-:W-:-:S06]  /*0610*/  DADD R22, R22, R24 ;  /* 0x0000000016167229 */ /* 0x000fcc0000000018 */
[----:B------:R-:W-:-:S08]  /*0620*/  DFMA R12, R14, R16, R12 ;  /* 0x000000100e0c722b */ /* 0x000fd0000000000c */
[----:B------:R-:W-:Y:S01]  /*0630*/  DFMA R12, R14, R22, R12 ;  /* 0x000000160e0c722b */ /* 0x000fe2000000000c */
[----:B------:R-:W2:Y:S01]  /*0640*/  LDC.64 R22, c[0x0][0x3a0] ;  /* 0x0000e800ff167b82 */ /* 0x000ea20000000a00 */
[----:B-1----:R-:W-:-:S08]  /*0650*/  IMAD.WIDE.U32 R16, R2, 0x4, R18 ;  /* 0x0000000402107825 */ /* 0x002fd000078e0012 */
[----:B------:R-:W1:Y:S01]  /*0660*/  F2F.F32.F64 R13, R12 ;  /* 0x0000000c000d7310 */ /* 0x000e620000301000 */
[----:B0-----:R-:W-:-:S04]  /*0670*/  IMAD.WIDE.U32 R18, R3, 0x4, R10 ;  /* 0x0000000403127825 */ /* 0x001fc800078e000a */
[C---:B------:R-:W-:Y:S01]  /*0680*/  IMAD.WIDE.U32 R20, R4.reuse, 0x4, R10 ;  /* 0x0000000404147825 */ /* 0x040fe200078e000a */
[----:B-1----:R0:W-:Y:S04]  /*0690*/  STG.E desc[UR4][R16.64], R13 ;  /* 0x0000000d10007986 */ /* 0x0021e8000c101904 */
[----:B------:R-:W0:Y:S01]  /*06a0*/  LDG.E R0, desc[UR4][R8.64] ;  /* 0x0000000408007981 */ /* 0x000e22000c1e1900 */
[----:B--2---:R-:W-:-:S03]  /*06b0*/  IMAD.WIDE.U32 R22, R4, 0x4, R22 ;  /* 0x0000000404167825 */ /* 0x004fc600078e0016 */
[----:B------:R-:W2:Y:S04]  /*06c0*/  LDG.E R6, desc[UR4][R6.64] ;  /* 0x0000000406067981 */ /* 0x000ea8000c1e1900 */
[----:B------:R-:W3:Y:S04]  /*06d0*/  LDG.E R19, desc[UR4][R18.64] ;  /* 0x0000000412137981 */ /* 0x000ee8000c1e1900 */
[----:B------:R3:W4:Y:S04]  /*06e0*/  LDG.E R26, desc[UR4][R8.64+0x4] ;  /* 0x00000404081a7981 */ /* 0x000728000c1e1900 */
[----:B------:R-:W5:Y:S04]  /*06f0*/  LDG.E R25, desc[UR4][R20.64+-0xa4] ;  /* 0xffff5c0414197981 */ /* 0x000f68000c1e1900 */
[----:B------:R-:W5:Y:S04]  /*0700*/  LDG.E R24, desc[UR4][R22.64+0xa4] ;  /* 0x0000a40416187981 */ /* 0x000f68000c1e1900 */
[----:B------:R-:W5:Y:S04]  /*0710*/  LDG.E R27, desc[UR4][R22.64+-0xa4] ;  /* 0xffff5c04161b7981 */ /* 0x000f68000c1e1900 */
[----:B------:R-:W5:Y:S01]  /*0720*/  LDG.E R28, desc[UR4][R20.64+0xa4] ;  /* 0x0000a404141c7981 */ /* 0x000f62000c1e1900 */
[----:B------:R-:W-:Y:S01]  /*0730*/  UMOV UR6, 0x8999999e ;  /* 0x8999999e00067882 */ /* 0x000fe20000000000 */
[----:B------:R-:W-:Y:S01]  /*0740*/  UMOV UR7, 0x3fb99999 ;  /* 0x3fb9999900077882 */ /* 0x000fe20000000000 */
[----:B0-----:R-:W0:Y:S01]  /*0750*/  F2F.F64.F32 R12, R0 ;  /* 0x00000000000c7310 */ /* 0x001e220000201800 */
[----:B--2---:R-:W-:Y:S01]  /*0760*/  FMUL R3, R6, 0.19999998807907104492 ;  /* 0x3e4ccccc06037820 */ /* 0x004fe20000400000 */
[----:B---3--:R-:W-:-:S04]  /*0770*/  FADD R8, R0, -R19 ;  /* 0x8000001300087221 */ /* 0x008fc80000000000 */
[----:B------:R-:W-:Y:S02]  /*0780*/  FFMA R3, -R3, R8, R0 ;  /* 0x0000000803037223 */ /* 0x000fe40000000100 */
[----:B----4-:R-:W1:Y:S01]  /*0790*/  F2F.F64.F32 R10, R26 ;  /* 0x0000001a000a7310 */ /* 0x010e620000201800 */
[C---:B------:R-:W-:Y:S01]  /*07a0*/  FMUL R8, R0.reuse, 0.19999998807907104492 ;  /* 0x3e4ccccc00087820 */ /* 0x040fe20000400000 */
[----:B-----5:R-:W-:Y:S01]  /*07b0*/  FADD R9, R0, -R25 ;  /* 0x8000001900097221 */ /* 0x020fe20000000000 */
[----:B0-----:R-:W-:-:S03]  /*07c0*/  DADD R12, R12, R12 ;  /* 0x000000000c0c7229 */ /* 0x001fc6000000000c */
[----:B------:R-:W-:Y:S01]  /*07d0*/  FFMA R3, -R8, R9, R3 ;  /* 0x0000000908037223 */ /* 0x000fe20000000103 */
[----:B------:R-:W-:Y:S01]  /*07e0*/  FADD R16, R24, -R27 ;  /* 0x8000001b18107221 */ /* 0x000fe20000000000 */
[----:B------:R-:W0:Y:S08]  /*07f0*/  F2F.F64.F32 R4, R19 ;  /* 0x0000001300047310 */ /* 0x000e300000201800 */
[----:B------:R-:W2:Y:S01]  /*0800*/  F2F.F64.F32 R6, R28 ;  /* 0x0000001c00067310 */ /* 0x000ea20000201800 */
[----:B-1----:R-:W-:-:S07]  /*0810*/  DADD R10, R10, -R12 ;  /* 0x000000000a0a7229 */ /* 0x002fce000000080c */
[----:B------:R-:W-:Y:S08]  /*0820*/  F2F.F64.F32 R16, R16 ;  /* 0x0000001000107310 */ /* 0x000ff00000201800 */
[----:B------:R-:W1:Y:S01]  /*0830*/  F2F.F64.F32 R8, R3 ;  /* 0x0000000300087310 */ /* 0x000e620000201800 */
[----:B0-----:R-:W-:-:S07]  /*0840*/  DADD R4, R10, R4 ;  /* 0x000000000a047229 */ /* 0x001fce0000000004 */
[----:B------:R-:W0:Y:S01]  /*0850*/  F2F.F64.F32 R18, R25 ;  /* 0x0000001900127310 */ /* 0x000e220000201800 */
[----:B--2---:R-:W-:Y:S01]  /*0860*/  DADD R6, -R12, R6 ;  /* 0x000000000c067229 */ /* 0x004fe20000000106 */
[----:B------:R-:W2:Y:S01]  /*0870*/  LDC.64 R10, c[0x0][0x390] ;  /* 0x0000e400ff0a7b82 */ /* 0x000ea20000000a00 */
[----:B-1----:R-:W-:-:S06]  /*0880*/  DFMA R8, R16, -UR6, R8 ;  /* 0x8000000610087c2b */ /* 0x002fcc0008000008 */
[----:B0-----:R-:W-:Y:S02]  /*0890*/  DADD R6, R6, R18 ;  /* 0x0000000006067229 */ /* 0x001fe40000000012 */
[----:B------:R-:W-:-:S08]  /*08a0*/  DFMA R4, R14, R4, R8 ;  /* 0x000000040e04722b */ /* 0x000fd00000000008 */
[----:B------:R-:W-:-:S10]  /*08b0*/  DFMA R4, R14, R6, R4 ;  /* 0x000000060e04722b */ /* 0x000fd40000000004 */
[----:B------:R-:W0:Y:S01]  /*08c0*/  F2F.F32.F64 R5, R4 ;  /* 0x0000000400057310 */ /* 0x000e220000301000 */
[----:B--2---:R-:W-:-:S05]  /*08d0*/  IMAD.WIDE.U32 R2, R2, 0x4, R10 ;  /* 0x0000000402027825 */ /* 0x004fca00078e000a */
[----:B0-----:R-:W-:Y:S01]  /*08e0*/  STG.E desc[UR4][R2.64], R5 ;  /* 0x0000000502007986 */ /* 0x001fe2000c101904 */
[----:B------:R-:W-:Y:S05]  /*08f0*/  EXIT ;  /* 0x000000000000794d */ /* 0x000fea0003800000 */
        .weak           $__internal_0_$__cuda_sm20_div_rn_f64_full
        .type           $__internal_0_$__cuda_sm20_div_rn_f64_full,@function
        .size           $__internal_0_$__cuda_sm20_div_rn_f64_full,($_Z11compute_u_vPfS_S_S_S_$__internal_accurate_pow - $__internal_0_$__cuda_sm20_div_rn_f64_full)
$__internal_0_$__cuda_sm20_div_rn_f64_full:
[C---:B------:R-:W-:Y:S01]  /*0900*/  FSETP.GEU.AND P0, PT, |R17|.reuse, 1.469367938527859385e-39, PT ;  /* 0x001000001100780b */ /* 0x040fe20003f0e200 */
[--C-:B------:R-:W-:Y:S01]  /*0910*/  IMAD.MOV.U32 R18, RZ, RZ, R16.reuse ;  /* 0x000000ffff127224 */ /* 0x100fe200078e0010 */
[C---:B------:R-:W-:Y:S01]  /*0920*/  LOP3.LUT R14, R17.reuse, 0x800fffff, RZ, 0xc0, !PT ;  /* 0x800fffff110e7812 */ /* 0x040fe200078ec0ff */
[----:B------:R-:W-:Y:S01]  /*0930*/  IMAD.MOV.U32 R22, RZ, RZ, 0x1 ;  /* 0x00000001ff167424 */ /* 0x000fe200078e00ff */
[----:B------:R-:W-:Y:S01]  /*0940*/  MOV R19, R17 ;  /* 0x0000001100137202 */ /* 0x000fe20000000f00 */
[----:B------:R-:W-:Y:S01]  /*0950*/  IMAD.MOV.U32 R26, RZ, RZ, 0x1ca00000 ;  /* 0x1ca00000ff1a7424 */ /* 0x000fe200078e00ff */
[----:B------:R-:W-:Y:S01]  /*0960*/  LOP3.LUT R15, R14, 0x3ff00000, RZ, 0xfc, !PT ;  /* 0x3ff000000e0f7812 */ /* 0x000fe200078efcff */
[----:B------:R-:W-:Y:S01]  /*0970*/  IMAD.MOV.U32 R14, RZ, RZ, R16 ;  /* 0x000000ffff0e7224 */ /* 0x000fe200078e0010 */
[----:B------:R-:W-:Y:S01]  /*0980*/  LOP3.LUT R27, R17, 0x7ff00000, RZ, 0xc0, !PT ;  /* 0x7ff00000111b7812 */ /* 0x000fe200078ec0ff */
[----:B------:R-:W-:-:S03]  /*0990*/  IMAD.MOV.U32 R28, RZ, RZ, 0x3f800000 ;  /* 0x3f800000ff1c7424 */ /* 0x000fc600078e00ff */
[----:B------:R-:W-:Y:S01]  /*09a0*/  ISETP.LE.U32.AND P1, PT, R27, 0x3f800000, PT ;  /* 0x3f8000001b00780c */ /* 0x000fe20003f23070 */
[----:B------:R-:W-:Y:S01]  /*09b0*/  @!P0 DMUL R14, R18, 8.98846567431157953865e+307 ;  /* 0x7fe00000120e8828 */ /* 0x000fe20000000000 */
[----:B------:R-:W-:-:S05]  /*09c0*/  VIADD R29, R28, 0xffffffff ;  /* 0xffffffff1c1d7836 */ /* 0x000fca0000000000 */
[----:B------:R-:W0:Y:S04]  /*09d0*/  MUFU.RCP64H R23, R15 ;  /* 0x0000000f00177308 */ /* 0x000e280000001800 */
[----:B------:R-:W-:Y:S02]  /*09e0*/  @!P0 LOP3.LUT R27, R15, 0x7ff00000, RZ, 0xc0, !PT ;  /* 0x7ff000000f1b8812 */ /* 0x000fe400078ec0ff */
[----:B------:R-:W-:-:S03]  /*09f0*/  ISETP.GT.U32.AND P0, PT, R29, 0x7feffffe, PT ;  /* 0x7feffffe1d00780c */ /* 0x000fc60003f04070 */
[----:B------:R-:W-:-:S05]  /*0a00*/  VIADD R29, R27, 0xffffffff ;  /* 0xffffffff1b1d7836 */ /* 0x000fca0000000000 */
[----:B------:R-:W-:Y:S01]  /*0a10*/  ISETP.GT.U32.OR P0, PT, R29, 0x7feffffe, P0 ;  /* 0x7feffffe1d00780c */ /* 0x000fe20000704470 */
[----:B0-----:R-:W-:-:S08]  /*0a20*/  DFMA R20, R22, -R14, 1 ;  /* 0x3ff000001614742b */ /* 0x001fd0000000080e */
[----:B------:R-:W-:-:S08]  /*0a30*/  DFMA R20, R20, R20, R20 ;  /* 0x000000141414722b */ /* 0x000fd00000000014 */
[----:B------:R-:W-:Y:S01]  /*0a40*/  DFMA R22, R22, R20, R22 ;  /* 0x000000141616722b */ /* 0x000fe20000000016 */
[----:B------:R-:W-:-:S07]  /*0a50*/  SEL R20, R26, 0x63400000, !P1 ;  /* 0x634000001a147807 */ /* 0x000fce0004800000 */
[----:B------:R-:W-:-:S08]  /*0a60*/  DFMA R16, R22, -R14, 1 ;  /* 0x3ff000001610742b */ /* 0x000fd0000000080e */
[----:B------:R-:W-:Y:S01]  /*0a70*/  DFMA R22, R22, R16, R22 ;  /* 0x000000101616722b */ /* 0x000fe20000000016 */
[----:B------:R-:W-:Y:S02]  /*0a80*/  LOP3.LUT R17, R20, 0x47ae1, RZ, 0xfc, !PT ;  /* 0x00047ae114117812 */ /* 0x000fe400078efcff */
[----:B------:R-:W-:-:S06]  /*0a90*/  MOV R16, 0x40000000 ;  /* 0x4000000000107802 */ /* 0x000fcc0000000f00 */
[----:B------:R-:W-:-:S08]  /*0aa0*/  DMUL R20, R22, R16 ;  /* 0x0000001016147228 */ /* 0x000fd00000000000 */
[----:B------:R-:W-:-:S08]  /*0ab0*/  DFMA R24, R20, -R14, R16 ;  /* 0x8000000e1418722b */ /* 0x000fd00000000010 */
[----:B------:R-:W-:Y:S01]  /*0ac0*/  DFMA R22, R22, R24, R20 ;  /* 0x000000181616722b */ /* 0x000fe20000000014 */
[----:B------:R-:W-:Y:S10]  /*0ad0*/  @P0 BRA `(.L_x_2) ;  /* 0x0000000000740947 */ /* 0x000ff40003800000 */
[----:B------:R-:W-:Y:S02]  /*0ae0*/  LOP3.LUT R24, R19, 0x7ff00000, RZ, 0xc0, !PT ;  /* 0x7ff0000013187812 */ /* 0x000fe400078ec0ff */
[----:B------:R-:W-:Y:S02]  /*0af0*/  MOV R20, 0x3f800000 ;  /* 0x3f80000000147802 */ /* 0x000fe40000000f00 */
[----:B------:R-:W-:Y:S01]  /*0b00*/  ISETP.LE.U32.AND P0, PT, R24, 0x3f800000, PT ;  /* 0x3f8000001800780c */ /* 0x000fe20003f03070 */
[----:B------:R-:W-:Y:S01]  /*0b10*/  IMAD.MOV R21, RZ, RZ, -R24 ;  /* 0x000000ffff157224 */ /* 0x000fe200078e0a18 */
[----:B------:R-:W-:-:S04]  /*0b20*/  MOV R24, RZ ;  /* 0x000000ff00187202 */ /* 0x000fc80000000f00 */
[----:B------:R-:W-:Y:S02]  /*0b30*/  VIADDMNMX R20, R21, R20, 0xb9600000, !PT ;  /* 0xb960000015147446 */ /* 0x000fe40007800114 */
[----:B------:R-:W-:Y:S02]  /*0b40*/  SEL R21, R26, 0x63400000, !P0 ;  /* 0x634000001a157807 */ /* 0x000fe40004000000 */
[----:B------:R-:W-:-:S05]  /*0b50*/  VIMNMX R20, PT, PT, R20, 0x46a00000, PT ;  /* 0x46a0000014147848 */ /* 0x000fca0003fe0100 */
[----:B------:R-:W-:-:S04]  /*0b60*/  IMAD.IADD R26, R20, 0x1, -R21 ;  /* 0x00000001141a7824 */ /* 0x000fc800078e0a15 */
[----:B------:R-:W-:-:S06]  /*0b70*/  VIADD R25, R26, 0x7fe00000 ;  /* 0x7fe000001a197836 */ /* 0x000fcc0000000000 */
[----:B------:R-:W-:-:S10]  /*0b80*/  DMUL R20, R22, R24 ;  /* 0x0000001816147228 */ /* 0x000fd40000000000 */
[----:B------:R-:W-:-:S13]  /*0b90*/  FSETP.GTU.AND P0, PT, |R21|, 1.469367938527859385e-39, PT ;  /* 0x001000001500780b */ /* 0x000fda0003f0c200 */
[----:B------:R-:W-:Y:S05]  /*0ba0*/  @P0 BRA `(.L_x_3) ;  /* 0x0000000000840947 */ /* 0x000fea0003800000 */
[----:B------:R-:W-:Y:S01]  /*0bb0*/  DFMA R14, R22, -R14, R16 ;  /* 0x8000000e160e722b */ /* 0x000fe20000000010 */
[----:B------:R-:W-:-:S09]  /*0bc0*/  IMAD.MOV.U32 R24, RZ, RZ, RZ ;  /* 0x000000ffff187224 */ /* 0x000fd200078e00ff */
[C---:B------:R-:W-:Y:S02]  /*0bd0*/  FSETP.NEU.AND P0, PT, R15.reuse, RZ, PT ;  /* 0x000000ff0f00720b */ /* 0x040fe40003f0d000 */
[----:B------:R-:W-:-:S04]  /*0be0*/  LOP3.LUT R19, R15, 0x80000000, R19, 0x48, !PT ;  /* 0x800000000f137812 */ /* 0x000fc800078e4813 */
[----:B------:R-:W-:-:S07]  /*0bf0*/  LOP3.LUT R25, R19, R25, RZ, 0xfc, !PT ;  /* 0x0000001913197212 */ /* 0x000fce00078efcff */
[----:B------:R-:W-:Y:S05]  /*0c00*/  @!P0 BRA `(.L_x_3) ;  /* 0x00000000006c8947 */ /* 0x000fea0003800000 */
[----:B------:R-:W-:Y:S02]  /*0c10*/  IMAD.MOV R15, RZ, RZ, -R26 ;  /* 0x000000ffff0f7224 */ /* 0x000fe400078e0a1a */
[----:B------:R-:W-:-:S06]  /*0c20*/  IMAD.MOV.U32 R14, RZ, RZ, RZ ;  /* 0x000000ffff0e7224 */ /* 0x000fcc00078e00ff */
[----:B------:R-:W-:Y:S02]  /*0c30*/  DFMA R14, R20, -R14, R22 ;  /* 0x8000000e140e722b */ /* 0x000fe40000000016 */
[----:B------:R-:W-:-:S04]  /*0c40*/  DMUL.RP R22, R22, R24 ;  /* 0x0000001816167228 */ /* 0x000fc80000008000 */
[----:B------:R-:W-:-:S04]  /*0c50*/  IADD3 R14, PT, PT, -R26, -0x43300000, RZ ;  /* 0xbcd000001a0e7810 */ /* 0x000fc80007ffe1ff */
[----:B------:R-:W-:Y:S02]  /*0c60*/  FSETP.NEU.AND P0, PT, |R15|, R14, PT ;  /* 0x0000000e0f00720b */ /* 0x000fe40003f0d200 */
[----:B------:R-:W-:Y:S02]  /*0c70*/  LOP3.LUT R19, R23, R19, RZ, 0x3c, !PT ;  /* 0x0000001317137212 */ /* 0x000fe400078e3cff */
[----:B------:R-:W-:Y:S02]  /*0c80*/  FSEL R20, R22, R20, !P0 ;  /* 0x0000001416147208 */ /* 0x000fe40004000000 */
[----:B------:R-:W-:Y:S01]  /*0c90*/  FSEL R21, R19, R21, !P0 ;  /* 0x0000001513157208 */ /* 0x000fe20004000000 */
[----:B------:R-:W-:Y:S06]  /*0ca0*/  BRA `(.L_x_3) ;  /* 0x0000000000447947 */ /* 0x000fec0003800000 */
.L_x_2:
[----:B------:R-:W-:-:S14]  /*0cb0*/  DSETP.NAN.AND P0, PT, R18, R18, PT ;  /* 0x000000121200722a */ /* 0x000fdc0003f08000 */
[----:B------:R-:W-:Y:S05]  /*0cc0*/  @P0 BRA `(.L_x_4) ;  /* 0x0000000000340947 */ /* 0x000fea0003800000 */
[----:B------:R-:W-:Y:S01]  /*0cd0*/  ISETP.NE.AND P0, PT, R28, R27, PT ;  /* 0x0000001b1c00720c */ /* 0x000fe20003f05270 */
[----:B------:R-:W-:Y:S01]  /*0ce0*/  IMAD.MOV.U32 R21, RZ, RZ, -0x80000 ;  /* 0xfff80000ff157424 */ /* 0x000fe200078e00ff */
[----:B------:R-:W-:-:S11]  /*0cf0*/  MOV R20, 0x0 ;  /* 0x0000000000147802 */ /* 0x000fd60000000f00 */
[----:B------:R-:W-:Y:S05]  /*0d00*/  @!P0 BRA `(.L_x_3) ;  /* 0x00000000002c8947 */ /* 0x000fea0003800000 */
[----:B------:R-:W-:Y:S02]  /*0d10*/  ISETP.NE.AND P0, PT, R28, 0x7ff00000, PT ;  /* 0x7ff000001c00780c */ /* 0x000fe40003f05270 */
[----:B------:R-:W-:Y:S02]  /*0d20*/  LOP3.LUT R18, R19, 0x3f847ae1, RZ, 0x3c, !PT ;  /* 0x3f847ae113127812 */ /* 0x000fe400078e3cff */
[----:B------:R-:W-:Y:S02]  /*0d30*/  ISETP.EQ.OR P0, PT, R27, RZ, !P0 ;  /* 0x000000ff1b00720c */ /* 0x000fe40004702670 */
[----:B------:R-:W-:-:S11]  /*0d40*/  LOP3.LUT R21, R18, 0x80000000, RZ, 0xc0, !PT ;  /* 0x8000000012157812 */ /* 0x000fd600078ec0ff */
[----:B------:R-:W-:Y:S01]  /*0d50*/  @P0 LOP3.LUT R14, R21, 0x7ff00000, RZ, 0xfc, !PT ;  /* 0x7ff00000150e0812 */ /* 0x000fe200078efcff */
[----:B------:R-:W-:Y:S02]  /*0d60*/  @!P0 IMAD.MOV.U32 R20, RZ, RZ, RZ ;  /* 0x000000ffff148224 */ /* 0x000fe400078e00ff */
[----:B------:R-:W-:Y:S01]  /*0d70*/  @P0 IMAD.MOV.U32 R20, RZ, RZ, RZ ;  /* 0x000000ffff140224 */ /* 0x000fe200078e00ff */
[----:B------:R-:W-:Y:S01]  /*0d80*/  @P0 MOV R21, R14 ;  /* 0x0000000e00150202 */ /* 0x000fe20000000f00 */
[----:B------:R-:W-:Y:S06]  /*0d90*/  BRA `(.L_x_3) ;  /* 0x0000000000087947 */ /* 0x000fec0003800000 */
.L_x_4:
[----:B------:R-:W-:Y:S01]  /*0da0*/  LOP3.LUT R21, R19, 0x80000, RZ, 0xfc, !PT ;  /* 0x0008000013157812 */ /* 0x000fe200078efcff */
[----:B------:R-:W-:-:S07]  /*0db0*/  IMAD.MOV.U32 R20, RZ, RZ, R18 ;  /* 0x000000ffff147224 */ /* 0x000fce00078e0012 */
.L_x_3:
[----:B------:R-:W-:Y:S02]  /*0dc0*/  IMAD.MOV.U32 R14, RZ, RZ, R0 ;  /* 0x000000ffff0e7224 */ /* 0x000fe400078e0000 */
[----:B------:R-:W-:-:S04]  /*0dd0*/  IMAD.MOV.U32 R15, RZ, RZ, 0x0 ;  /* 0x00000000ff0f7424 */ /* 0x000fc800078e00ff */
[----:B------:R-:W-:Y:S05]  /*0de0*/  RET.REL.NODEC R14 `(_Z11compute_u_vPfS_S_S_S_) ;  /* 0xfffffff00e847950 */ /* 0x000fea0003c3ffff */
        .type           $_Z11compute_u_vPfS_S_S_S_$__internal_accurate_pow,@function
        .size           $_Z11compute_u_vPfS_S_S_S_$__internal_accurate_pow,(.L_x_42 - $_Z11compute_u_vPfS_S_S_S_$__internal_accurate_pow)
$_Z11compute_u_vPfS_S_S_S_$__internal_accurate_pow:
[----:B------:R-:W-:Y:S02]  /*0df0*/  HFMA2 R14, -RZ, RZ, 1.9150390625, -0.0027332305908203125 ;  /* 0x3fa99999ff0e7431 */ /* 0x000fe400000001ff */
[----:B------:R-:W-:Y:S01]  /*0e00*/  IMAD.MOV.U32 R16, RZ, RZ, -0x60000000 ;  /* 0xa0000000ff107424 */ /* 0x000fe200078e00ff */
[----:B------:R-:W-:Y:S01]  /*0e10*/  MOV R26, RZ ;  /* 0x000000ff001a7202 */ /* 0x000fe20000000f00 */
[----:B------:R-:W-:Y:S01]  /*0e20*/  IMAD.MOV.U32 R22, RZ, RZ, 0x41ad3b5a ;  /* 0x41ad3b5aff167424 */ /* 0x000fe200078e00ff */
[----:B------:R-:W-:Y:S01]  /*0e30*/  UMOV UR6, 0x7d2cafe2 ;  /* 0x7d2cafe200067882 */ /* 0x000fe20000000000 */
[----:B------:R-:W-:Y:S01]  /*0e40*/  IMAD.MOV.U32 R23, RZ, RZ, 0x3ed0f5d2 ;  /* 0x3ed0f5d2ff177424 */ /* 0x000fe200078e00ff */
[----:B------:R-:W-:Y:S01]  /*0e50*/  UMOV UR7, 0x3eb0f5ff ;  /* 0x3eb0f5ff00077882 */ /* 0x000fe20000000000 */
[----:B------:R-:W-:Y:S01]  /*0e60*/  UMOV UR8, 0x3b39803f ;  /* 0x3b39803f00087882 */ /* 0x000fe20000000000 */
[----:B------:R-:W-:Y:S01]  /*0e70*/  UMOV UR9, 0x3c7abc9e ;  /* 0x3c7abc9e00097882 */ /* 0x000fe20000000000 */
[----:B------:R-:W-:-:S04]  /*0e80*/  LOP3.LUT R14, R14, 0x800fffff, RZ, 0xc0, !PT ;  /* 0x800fffff0e0e7812 */ /* 0x000fc800078ec0ff */
[----:B------:R-:W-:-:S04]  /*0e90*/  LOP3.LUT R17, R14, 0x3ff00000, RZ, 0xfc, !PT ;  /* 0x3ff000000e117812 */ /* 0x000fc800078efcff */
[----:B------:R-:W-:-:S13]  /*0ea0*/  ISETP.GE.U32.AND P0, PT, R17, 0x3ff6a09f, PT ;  /* 0x3ff6a09f1100780c */ /* 0x000fda0003f06070 */
[----:B------:R-:W-:-:S04]  /*0eb0*/  @P0 VIADD R15, R17, 0xfff00000 ;  /* 0xfff00000110f0836 */ /* 0x000fc80000000000 */
[----:B------:R-:W-:-:S06]  /*0ec0*/  @P0 IMAD.MOV.U32 R17, RZ, RZ, R15 ;  /* 0x000000ffff110224 */ /* 0x000fcc00078e000f */
[C---:B------:R-:W-:Y:S02]  /*0ed0*/  DADD R20, R16.reuse, 1 ;  /* 0x3ff0000010147429 */ /* 0x040fe40000000000 */
[----:B------:R-:W-:-:S04]  /*0ee0*/  DADD R16, R16, -1 ;  /* 0xbff0000010107429 */ /* 0x000fc80000000000 */
[----:B------:R-:W0:Y:S02]  /*0ef0*/  MUFU.RCP64H R27, R21 ;  /* 0x00000015001b7308 */ /* 0x000e240000001800 */
[----:B0-----:R-:W-:-:S08]  /*0f00*/  DFMA R14, -R20, R26, 1 ;  /* 0x3ff00000140e742b */ /* 0x001fd0000000011a */
[----:B------:R-:W-:-:S08]  /*0f10*/  DFMA R14, R14, R14, R14 ;  /* 0x0000000e0e0e722b */ /* 0x000fd0000000000e */
[----:B------:R-:W-:-:S08]  /*0f20*/  DFMA R26, R26, R14, R26 ;  /* 0x0000000e1a1a722b */ /* 0x000fd0000000001a */
[----:B------:R-:W-:-:S08]  /*0f30*/  DMUL R14, R16, R26 ;  /* 0x0000001a100e7228 */ /* 0x000fd00000000000 */
[----:B------:R-:W-:-:S08]  /*0f40*/  DFMA R14, R16, R26, R14 ;  /* 0x0000001a100e722b */ /* 0x000fd0000000000e */
[CC--:B------:R-:W-:Y:S02]  /*0f50*/  DMUL R18, R14.reuse, R14.reuse ;  /* 0x0000000e0e127228 */ /* 0x0c0fe40000000000 */
[----:B------:R-:W-:-:S06]  /*0f60*/  DMUL R28, R14, R14 ;  /* 0x0000000e0e1c7228 */ /* 0x000fcc0000000000 */
[----:B------:R-:W-:Y:S01]  /*0f70*/  DFMA R20, R18, UR6, R22 ;  /* 0x0000000612147c2b */ /* 0x000fe20008000016 */
[----:B------:R-:W-:Y:S01]  /*0f80*/  UMOV UR6, 0x75488a3f ;  /* 0x75488a3f00067882 */ /* 0x000fe20000000000 */
[----:B------:R-:W-:Y:S01]  /*0f90*/  UMOV UR7, 0x3ef3b20a ;  /* 0x3ef3b20a00077882 */ /* 0x000fe20000000000 */
[----:B------:R-:W-:-:S05]  /*0fa0*/  DADD R22, R16, -R14 ;  /* 0x0000000010167229 */ /* 0x000fca000000080e */
[----:B------:R-:W-:Y:S01]  /*0fb0*/  DFMA R20, R18, R20, UR6 ;  /* 0x0000000612147e2b */ /* 0x000fe20008000014 */
[----:B------:R-:W-:Y:S01]  /*0fc0*/  UMOV UR6, 0xe4faecd5 ;  /* 0xe4faecd500067882 */ /* 0x000fe20000000000 */
[----:B------:R-:W-:Y:S01]  /*0fd0*/  UMOV UR7, 0x3f1745cd ;  /* 0x3f1745cd00077882 */ /* 0x000fe20000000000 */
[----:B------:R-:W-:-:S05]  /*0fe0*/  DADD R22, R22, R22 ;  /* 0x0000000016167229 */ /* 0x000fca0000000016 */
[----:B------:R-:W-:Y:S01]  /*0ff0*/  DFMA R20, R18, R20, UR6 ;  /* 0x0000000612147e2b */ /* 0x000fe20008000014 */
[----:B------:R-:W-:Y:S01]  /*1000*/  UMOV UR6, 0x258a578b ;  /* 0x258a578b00067882 */ /* 0x000fe20000000000 */
[----:B------:R-:W-:Y:S01]  /*1010*/  UMOV UR7, 0x3f3c71c7 ;  /* 0x3f3c71c700077882 */ /* 0x000fe20000000000 */
[----:B------:R-:W-:-:S05]  /*1020*/  DFMA R16, R16, -R14, R22 ;  /* 0x8000000e1010722b */ /* 0x000fca0000000016 */
[----:B------:R-:W-:Y:S01]  /*1030*/  DFMA R20, R18, R20, UR6 ;  /* 0x0000000612147e2b */ /* 0x000fe20008000014 */
[----:B------:R-:W-:Y:S01]  /*1040*/  UMOV UR6, 0x9242b910 ;  /* 0x9242b91000067882 */ /* 0x000fe20000000000 */
[----:B------:R-:W-:Y:S01]  /*1050*/  UMOV UR7, 0x3f624924 ;  /* 0x3f62492400077882 */ /* 0x000fe20000000000 */
[----:B------:R-:W-:-:S05]  /*1060*/  DMUL R16, R26, R16 ;  /* 0x000000101a107228 */ /* 0x000fca0000000000 */
[----:B------:R-:W-:Y:S01]  /*1070*/  DFMA R20, R18, R20, UR6 ;  /* 0x0000000612147e2b */ /* 0x000fe20008000014 */
[----:B------:R-:W-:Y:S01]  /*1080*/  UMOV UR6, 0x99999dfb ;  /* 0x99999dfb00067882 */ /* 0x000fe20000000000 */
[----:B------:R-:W-:-:S03]  /*1090*/  UMOV UR7, 0x3f899999 ;  /* 0x3f89999900077882 */ /* 0x000fc60000000000 */
[----:B------:R-:W-:Y:S01]  /*10a0*/  VIADD R27, R17, 0x100000 ;  /* 0x00100000111b7836 */ /* 0x000fe20000000000 */
[----:B------:R-:W-:Y:S02]  /*10b0*/  MOV R26, R16 ;  /* 0x00000010001a7202 */ /* 0x000fe40000000f00 */
[----:B------:R-:W-:Y:S01]  /*10c0*/  DFMA R20, R18, R20, UR6 ;  /* 0x0000000612147e2b */ /* 0x000fe20008000014 */
[----:B------:R-:W-:Y:S01]  /*10d0*/  UMOV UR6, 0x55555555 ;  /* 0x5555555500067882 */ /* 0x000fe20000000000 */
[----:B------:R-:W-:-:S06]  /*10e0*/  UMOV UR7, 0x3fb55555 ;  /* 0x3fb5555500077882 */ /* 0x000fcc0000000000 */
[----:B------:R-:W-:-:S08]  /*10f0*/  DFMA R24, R18, R20, UR6 ;  /* 0x0000000612187e2b */ /* 0x000fd00008000014 */
[----:B------:R-:W-:Y:S01]  /*1100*/  DADD R22, -R24, UR6 ;  /* 0x0000000618167e29 */ /* 0x000fe20008000100 */
[----:B------:R-:W-:Y:S01]  /*1110*/  UMOV UR6, 0xb9e7b0 ;  /* 0x00b9e7b000067882 */ /* 0x000fe20000000000 */
[----:B------:R-:W-:-:S06]  /*1120*/  UMOV UR7, 0x3c46a4cb ;  /* 0x3c46a4cb00077882 */ /* 0x000fcc0000000000 */
[----:B------:R-:W-:Y:S02]  /*1130*/  DFMA R18, R18, R20, R22 ;  /* 0x000000141212722b */ /* 0x000fe40000000016 */
[C---:B------:R-:W-:Y:S02]  /*1140*/  DMUL R20, R14.reuse, R28 ;  /* 0x0000001c0e147228 */ /* 0x040fe40000000000 */
[----:B------:R-:W-:-:S04]  /*1150*/  DFMA R22, R14, R14, -R28 ;  /* 0x0000000e0e16722b */ /* 0x000fc8000000081c */
[----:B------:R-:W-:Y:S01]  /*1160*/  DADD R18, R18, -UR6 ;  /* 0x8000000612127e29 */ /* 0x000fe20008000000 */
[----:B------:R-:W-:Y:S01]  /*1170*/  UMOV UR6, 0x80000000 ;  /* 0x8000000000067882 */ /* 0x000fe20000000000 */
[C---:B------:R-:W-:Y:S01]  /*1180*/  DFMA R30, R14.reuse, R28, -R20 ;  /* 0x0000001c0e1e722b */ /* 0x040fe20000000814 */
[----:B------:R-:W-:Y:S01]  /*1190*/  UMOV UR7, 0x43300000 ;  /* 0x4330000000077882 */ /* 0x000fe20000000000 */
[----:B------:R-:W-:-:S04]  /*11a0*/  DFMA R26, R14, R26, R22 ;  /* 0x0000001a0e1a722b */ /* 0x000fc80000000016 */
[----:B------:R-:W-:Y:S02]  /*11b0*/  DADD R22, R24, R18 ;  /* 0x0000000018167229 */ /* 0x000fe40000000012 */
[----:B------:R-:W-:-:S06]  /*11c0*/  DFMA R30, R16, R28, R30 ;  /* 0x0000001c101e722b */ /* 0x000fcc000000001e */
[----:B------:R-:W-:Y:S02]  /*11d0*/  DMUL R28, R22, R20 ;  /* 0x00000014161c7228 */ /* 0x000fe40000000000 */
[----:B------:R-:W-:Y:S02]  /*11e0*/  DFMA R26, R14, R26, R30 ;  /* 0x0000001a0e1a722b */ /* 0x000fe4000000001e */
[----:B------:R-:W-:-:S04]  /*11f0*/  DADD R30, R24, -R22 ;  /* 0x00000000181e7229 */ /* 0x000fc80000000816 */
[----:B------:R-:W-:-:S04]  /*1200*/  DFMA R24, R22, R20, -R28 ;  /* 0x000000141618722b */ /* 0x000fc8000000081c */
[----:B------:R-:W-:-:S04]  /*1210*/  DADD R30, R18, R30 ;  /* 0x00000000121e7229 */ /* 0x000fc8000000001e */
[----:B------:R-:W-:-:S08]  /*1220*/  DFMA R24, R22, R26, R24 ;  /* 0x0000001a1618722b */ /* 0x000fd00000000018 */
[----:B------:R-:W-:-:S08]  /*1230*/  DFMA R30, R30, R20, R24 ;  /* 0x000000141e1e722b */ /* 0x000fd00000000018 */
[----:B------:R-:W-:-:S08]  /*1240*/  DADD R20, R28, R30 ;  /* 0x000000001c147229 */ /* 0x000fd0000000001e */
[--C-:B------:R-:W-:Y:S02]  /*1250*/  DADD R18, R14, R20.reuse ;  /* 0x000000000e127229 */ /* 0x100fe40000000014 */
[----:B------:R-:W-:-:S06]  /*1260*/  DADD R28, R28, -R20 ;  /* 0x000000001c1c7229 */ /* 0x000fcc0000000814 */
[----:B------:R-:W-:Y:S02]  /*1270*/  DADD R14, R14, -R18 ;  /* 0x000000000e0e7229 */ /* 0x000fe40000000812 */
[----:B------:R-:W-:-:S06]  /*1280*/  DADD R28, R30, R28 ;  /* 0x000000001e1c7229 */ /* 0x000fcc000000001c */
[----:B------:R-:W-:Y:S01]  /*1290*/  DADD R14, R20, R14 ;  /* 0x00000000140e7229 */ /* 0x000fe2000000000e */
[----:B------:R-:W-:-:S04]  /*12a0*/  IMAD.MOV.U32 R21, RZ, RZ, 0x3fa ;  /* 0x000003faff157424 */ /* 0x000fc800078e00ff */
[----:B------:R-:W-:-:S03]  /*12b0*/  VIADD R20, R21, 0xfffffc01 ;  /* 0xfffffc0115147836 */ /* 0x000fc60000000000 */
[----:B------:R-:W-:Y:S01]  /*12c0*/  DADD R14, R28, R14 ;  /* 0x000000001c0e7229 */ /* 0x000fe2000000000e */
[----:B------:R-:W-:-:S07]  /*12d0*/  @P0 VIADD R20, R21, 0xfffffc02 ;  /* 0xfffffc0215140836 */ /* 0x000fce0000000000 */
[----:B------:R-:W-:Y:S01]  /*12e0*/  DADD R22, R16, R14 ;  /* 0x0000000010167229 */ /* 0x000fe2000000000e */
[----:B------:R-:W-:Y:S01]  /*12f0*/  HFMA2 R17, -RZ, RZ, 3.59375, 0 ;  /* 0x43300000ff117431 */ /* 0x000fe200000001ff */
[----:B------:R-:W-:-:S06]  /*1300*/  LOP3.LUT R16, R20, 0x80000000, RZ, 0x3c, !PT ;  /* 0x8000000014107812 */ /* 0x000fcc00078e3cff */
[----:B------:R-:W-:Y:S02]  /*1310*/  DADD R20, R18, R22 ;  /* 0x0000000012147229 */ /* 0x000fe40000000016 */
[----:B------:R-:W-:Y:S01]  /*1320*/  DADD R16, R16, -UR6 ;  /* 0x8000000610107e29 */ /* 0x000fe20008000000 */
[----:B------:R-:W-:Y:S01]  /*1330*/  UMOV UR6, 0xfefa39ef ;  /* 0xfefa39ef00067882 */ /* 0x000fe20000000000 */
[----:B------:R-:W-:-:S04]  /*1340*/  UMOV UR7, 0x3fe62e42 ;  /* 0x3fe62e4200077882 */ /* 0x000fc80000000000 */
[--C-:B------:R-:W-:Y:S02]  /*1350*/  DADD R18, R18, -R20.reuse ;  /* 0x0000000012127229 */ /* 0x100fe40000000814 */
[----:B------:R-:W-:-:S06]  /*1360*/  DFMA R14, R16, UR6, R20 ;  /* 0x00000006100e7c2b */ /* 0x000fcc0008000014 */
[----:B------:R-:W-:Y:S02]  /*1370*/  DADD R18, R22, R18 ;  /* 0x0000000016127229 */ /* 0x000fe40000000012 */
[----:B------:R-:W-:-:S08]  /*1380*/  DFMA R24, R16, -UR6, R14 ;  /* 0x8000000610187c2b */ /* 0x000fd0000800000e */
[----:B------:R-:W-:-:S08]  /*1390*/  DADD R24, -R20, R24 ;  /* 0x0000000014187229 */ /* 0x000fd00000000118 */
[----:B------:R-:W-:-:S08]  /*13a0*/  DADD R18, R18, -R24 ;  /* 0x0000000012127229 */ /* 0x000fd00000000818 */
[----:B------:R-:W-:-:S08]  /*13b0*/  DFMA R18, R16, UR8, R18 ;  /* 0x0000000810127c2b */ /* 0x000fd00008000012 */
[----:B------:R-:W-:-:S08]  /*13c0*/  DADD R16, R14, R18 ;  /* 0x000000000e107229 */ /* 0x000fd00000000012 */
[----:B------:R-:W-:Y:S02]  /*13d0*/  DADD R20, R14, -R16 ;  /* 0x000000000e147229 */ /* 0x000fe40000000810 */
[----:B------:R-:W-:-:S06]  /*13e0*/  DMUL R14, R16, 2 ;  /* 0x40000000100e7828 */ /* 0x000fcc0000000000 */
[----:B------:R-:W-:Y:S02]  /*13f0*/  DADD R20, R18, R20 ;  /* 0x0000000012147229 */ /* 0x000fe40000000014 */
[----:B------:R-:W-:Y:S01]  /*1400*/  DFMA R16, R16, 2, -R14 ;  /* 0x400000001010782b */ /* 0x000fe2000000080e */
[----:B------:R-:W-:Y:S02]  /*1410*/  IMAD.MOV.U32 R18, RZ, RZ, 0x652b82fe ;  /* 0x652b82feff127424 */ /* 0x000fe400078e00ff */
[----:B------:R-:W-:-:S05]  /*1420*/  IMAD.MOV.U32 R19, RZ, RZ, 0x3ff71547 ;  /* 0x3ff71547ff137424 */ /* 0x000fca00078e00ff */
[----:B------:R-:W-:-:S08]  /*1430*/  DFMA R20, R20, 2, R16 ;  /* 0x400000001414782b */ /* 0x000fd00000000010 */
[----:B------:R-:W-:-:S08]  /*1440*/  DADD R16, R14, R20 ;  /* 0x000000000e107229 */ /* 0x000fd00000000014 */
[----:B------:R-:W-:Y:S02]  /*1450*/  DFMA R18, R16, R18, 6.75539944105574400000e+15 ;  /* 0x433800001012742b */ /* 0x000fe40000000012 */
[----:B------:R-:W-:Y:S01]  /*1460*/  FSETP.GEU.AND P0, PT, |R17|, 4.1917929649353027344, PT ;  /* 0x4086232b1100780b */ /* 0x000fe20003f0e200 */
[----:B------:R-:W-:-:S05]  /*1470*/  DADD R14, R14, -R16 ;  /* 0x000000000e0e7229 */ /* 0x000fca0000000810 */
[----:B------:R-:W-:-:S03]  /*1480*/  DADD R22, R18, -6.75539944105574400000e+15 ;  /* 0xc338000012167429 */ /* 0x000fc60000000000 */
[----:B------:R-:W-:-:S05]  /*1490*/  DADD R20, R20, R14 ;  /* 0x0000000014147229 */ /* 0x000fca000000000e */
[----:B------:R-:W-:Y:S01]  /*14a0*/  DFMA R24, R22, -UR6, R16 ;  /* 0x8000000616187c2b */ /* 0x000fe20008000010 */
[----:B------:R-:W-:Y:S01]  /*14b0*/  UMOV UR6, 0x3b39803f ;  /* 0x3b39803f00067882 */ /* 0x000fe20000000000 */
[----:B------:R-:W-:-:S06]  /*14c0*/  UMOV UR7, 0x3c7abc9e ;  /* 0x3c7abc9e00077882 */ /* 0x000fcc0000000000 */
[----:B------:R-:W-:Y:S01]  /*14d0*/  DFMA R22, R22, -UR6, R24 ;  /* 0x8000000616167c2b */ /* 0x000fe20008000018 */
[----:B------:R-:W-:Y:S01]  /*14e0*/  UMOV UR6, 0x69ce2bdf ;  /* 0x69ce2bdf00067882 */ /* 0x000fe20000000000 */
[----:B------:R-:W-:Y:S01]  /*14f0*/  IMAD.MOV.U32 R24, RZ, RZ, -0x35dec16 ;  /* 0xfca213eaff187424 */ /* 0x000fe200078e00ff */
[----:B------:R-:W-:Y:S01]  /*1500*/  MOV R25, 0x3e928af3 ;  /* 0x3e928af300197802 */ /* 0x000fe20000000f00 */
[----:B------:R-:W-:-:S05]  /*1510*/  UMOV UR7, 0x3e5ade15 ;  /* 0x3e5ade1500077882 */ /* 0x000fca0000000000 */
[----:B------:R-:W-:Y:S01]  /*1520*/  DFMA R24, R22, UR6, R24 ;  /* 0x0000000616187c2b */ /* 0x000fe20008000018 */
[----:B------:R-:W-:Y:S01]  /*1530*/  UMOV UR6, 0x62401315 ;  /* 0x6240131500067882 */ /* 0x000fe20000000000 */
[----:B------:R-:W-:-:S06]  /*1540*/  UMOV UR7, 0x3ec71dee ;  /* 0x3ec71dee00077882 */ /* 0x000fcc0000000000 */
[----:B------:R-:W-:Y:S01]  /*1550*/  DFMA R24, R22, R24, UR6 ;  /* 0x0000000616187e2b */ /* 0x000fe20008000018 */
        /* <DEDUP_REMOVED lines=20> */
[----:B------:R-:W-:-:S08]  /*16a0*/  DFMA R24, R22, R24, UR6 ;  /* 0x0000000616187e2b */ /* 0x000fd00008000018 */
[----:B------:R-:W-:-:S08]  /*16b0*/  DFMA R24, R22, R24, 1 ;  /* 0x3ff000001618742b */ /* 0x000fd00000000018 */
[----:B------:R-:W-:-:S10]  /*16c0*/  DFMA R22, R22, R24, 1 ;  /* 0x3ff000001616742b */ /* 0x000fd40000000018 */
[----:B------:R-:W-:Y:S02]  /*16d0*/  IMAD R15, R18, 0x100000, R23 ;  /* 0x00100000120f7824 */ /* 0x000fe400078e0217 */
[----:B------:R-:W-:Y:S01]  /*16e0*/  IMAD.MOV.U32 R14, RZ, RZ, R22 ;  /* 0x000000ffff0e7224 */ /* 0x000fe200078e0016 */
[----:B------:R-:W-:Y:S06]  /*16f0*/  @!P0 BRA `(.L_x_5) ;  /* 0x0000000000348947 */ /* 0x000fec0003800000 */
[----:B------:R-:W-:Y:S01]  /*1700*/  FSETP.GEU.AND P1, PT, |R17|, 4.2275390625, PT ;  /* 0x408748001100780b */ /* 0x000fe20003f2e200 */
[C---:B------:R-:W-:Y:S02]  /*1710*/  DADD R14, R16.reuse, +INF ;  /* 0x7ff00000100e7429 */ /* 0x040fe40000000000 */
[----:B------:R-:W-:-:S08]  /*1720*/  DSETP.GEU.AND P0, PT, R16, RZ, PT ;  /* 0x000000ff1000722a */ /* 0x000fd00003f0e000 */
[----:B------:R-:W-:Y:S02]  /*1730*/  FSEL R14, R14, RZ, P0 ;  /* 0x000000ff0e0e7208 */ /* 0x000fe40000000000 */
[----:B------:R-:W-:Y:S01]  /*1740*/  FSEL R15, R15, RZ, P0 ;  /* 0x000000ff0f0f7208 */ /* 0x000fe20000000000 */
[----:B------:R-:W-:Y:S06]  /*1750*/  @P1 BRA `(.L_x_5) ;  /* 0x00000000001c1947 */ /* 0x000fec0003800000 */
[----:B------:R-:W-:-:S04]  /*1760*/  LEA.HI R14, R18, R18, RZ, 0x1 ;  /* 0x00000012120e7211 */ /* 0x000fc800078f08ff */
[----:B------:R-:W-:-:S04]  /*1770*/  SHF.R.S32.HI R15, RZ, 0x1, R14 ;  /* 0x00000001ff0f7819 */ /* 0x000fc8000001140e */
[----:B------:R-:W-:Y:S01]  /*1780*/  IADD3 R14, PT, PT, R18, -R15, RZ ;  /* 0x8000000f120e7210 */ /* 0x000fe20007ffe0ff */
[----:B------:R-:W-:-:S03]  /*1790*/  IMAD R23, R15, 0x100000, R23 ;  /* 0x001000000f177824 */ /* 0x000fc600078e0217 */
[----:B------:R-:W-:Y:S01]  /*17a0*/  LEA R15, R14, 0x3ff00000, 0x14 ;  /* 0x3ff000000e0f7811 */ /* 0x000fe200078ea0ff */
[----:B------:R-:W-:-:S06]  /*17b0*/  IMAD.MOV.U32 R14, RZ, RZ, RZ ;  /* 0x000000ffff0e7224 */ /* 0x000fcc00078e00ff */
[----:B------:R-:W-:-:S11]  /*17c0*/  DMUL R14, R22, R14 ;  /* 0x0000000e160e7228 */ /* 0x000fd60000000000 */
.L_x_5:
[----:B------:R-:W-:Y:S02]  /*17d0*/  DFMA R20, R20, R14, R14 ;  /* 0x0000000e1414722b */ /* 0x000fe4000000000e */
[----:B------:R-:W-:-:S08]  /*17e0*/  DSETP.NEU.AND P0, PT, |R14|, +INF , PT ;  /* 0x7ff000000e00742a */ /* 0x000fd00003f0d200 */
[----:B------:R-:W-:Y:S02]  /*17f0*/  FSEL R16, R14, R20, !P0 ;  /* 0x000000140e107208 */ /* 0x000fe40004000000 */
[----:B------:R-:W-:Y:S01]  /*1800*/  FSEL R17, R15, R21, !P0 ;  /* 0x000000150f117208 */ /* 0x000fe20004000000 */
[----:B------:R-:W-:Y:S01]  /*1810*/  IMAD.MOV.U32 R15, RZ, RZ, 0x0 ;  /* 0x00000000ff0f7424 */ /* 0x000fe200078e00ff */
[----:B------:R-:W-:-:S04]  /*1820*/  MOV R14, R0 ;  /* 0x00000000000e7202 */ /* 0x000fc80000000f00 */
[----:B------:R-:W-:Y:S05]  /*1830*/  RET.REL.NODEC R14 `(_Z11compute_u_vPfS_S_S_S_) ;  /* 0xffffffe40ef07950 */ /* 0x000fea0003c3ffff */
.L_x_6:
        /* <DEDUP_REMOVED lines=12> */
.L_x_42:


//--------------------- .text._Z12update_un_vnPfS_S_S_ --------------------------
	.section	.text._Z12update_un_vnPfS_S_S_,"ax",@progbits
	.align	128
        .global         _Z12update_un_vnPfS_S_S_
        .type           _Z12update_un_vnPfS_S_S_,@function
        .size           _Z12update_un_vnPfS_S_S_,(.L_x_49 - _Z12update_un_vnPfS_S_S_)
        .other          _Z12update_un_vnPfS_S_S_,@"STO_CUDA_ENTRY STV_DEFAULT"
_Z12update_un_vnPfS_S_S_:
.text._Z12update_un_vnPfS_S_S_:
        /* <DEDUP_REMOVED lines=8> */
[----:B------:R-:W1:Y:S07]  /*0080*/  LDCU.64 UR4, c[0x0][0x358] ;  /* 0x00006b00ff0477ac */ /* 0x000e6e0008000a00 */
[----:B------:R-:W2:Y:S08]  /*0090*/  LDC.64 R4, c[0x0][0x388] ;  /* 0x0000e200ff047b82 */ /* 0x000eb00000000a00 */
[----:B------:R-:W3:Y:S01]  /*00a0*/  LDC.64 R6, c[0x0][0x390] ;  /* 0x0000e400ff067b82 */ /* 0x000ee20000000a00 */
[----:B0-----:R-:W-:-:S07]  /*00b0*/  IMAD.WIDE R2, R11, 0x4, R2 ;  /* 0x000000040b027825 */ /* 0x001fce00078e0202 */
[----:B------:R-:W0:Y:S01]  /*00c0*/  LDC.64 R8, c[0x0][0x398] ;  /* 0x0000e600ff087b82 */ /* 0x000e220000000a00 */
[----:B-1----:R-:W4:Y:S01]  /*00d0*/  LDG.E R3, desc[UR4][R2.64] ;  /* 0x0000000402037981 */ /* 0x002f22000c1e1900 */
[----:B--2---:R-:W-:-:S04]  /*00e0*/  IMAD.WIDE R4, R11, 0x4, R4 ;  /* 0x000000040b047825 */ /* 0x004fc800078e0204 */
[C---:B---3--:R-:W-:Y:S01]  /*00f0*/  IMAD.WIDE R6, R11.reuse, 0x4, R6 ;  /* 0x000000040b067825 */ /* 0x048fe200078e0206 */
[----:B----4-:R-:W-:Y:S05]  /*0100*/  STG.E desc[UR4][R4.64], R3 ;  /* 0x0000000304007986 */ /* 0x010fea000c101904 */
[----:B------:R-:W2:Y:S01]  /*0110*/  LDG.E R7, desc[UR4][R6.64] ;  /* 0x0000000406077981 */ /* 0x000ea2000c1e1900 */
[----:B0-----:R-:W-:-:S05]  /*0120*/  IMAD.WIDE R8, R11, 0x4, R8 ;  /* 0x000000040b087825 */ /* 0x001fca00078e0208 */
[----:B--2---:R-:W-:Y:S01]  /*0130*/  STG.E desc[UR4][R8.64], R7 ;  /* 0x0000000708007986 */ /* 0x004fe2000c101904 */
[----:B------:R-:W-:Y:S05]  /*0140*/  EXIT ;  /* 0x000000000000794d */ /* 0x000fea0003800000 */
.L_x_7:
        /* <DEDUP_REMOVED lines=11> */
.L_x_49:


//--------------------- .text._Z14set_p_boundaryPf --------------------------
	.section	.text._Z14set_p_boundaryPf,"ax",@progbits
	.align	128
        .global         _Z14set_p_boundaryPf
        .type           _Z14set_p_boundaryPf,@function
        .size           _Z14set_p_boundaryPf,(.L_x_50 - _Z14set_p_boundaryPf)
        .other          _Z14set_p_boundaryPf,@"STO_CUDA_ENTRY STV_DEFAULT"
_Z14set_p_boundaryPf:
.text._Z14set_p_boundaryPf:
        /* <DEDUP_REMOVED lines=9> */
[----:B------:R-:W-:-:S04]  /*0090*/  IMAD R7, R5, 0x29, RZ ;  /* 0x0000002905077824 */ /* 0x000fc800078e02ff */
[----:B0-----:R-:W-:-:S05]  /*00a0*/  IMAD.WIDE R2, R7, 0x4, R2 ;  /* 0x0000000407027825 */ /* 0x001fca00078e0202 */
[----:B-1----:R-:W2:Y:S04]  /*00b0*/  LDG.E R7, desc[UR4][R2.64+0x9c] ;  /* 0x00009c0402077981 */ /* 0x002ea8000c1e1900 */
[----:B------:R-:W3:Y:S01]  /*00c0*/  LDG.E R9, desc[UR4][R2.64+0x4] ;  /* 0x0000040402097981 */ /* 0x000ee2000c1e1900 */
[----:B------:R-:W-:-:S03]  /*00d0*/  IMAD.WIDE R4, R5, -0xa0, R2 ;  /* 0xffffff6005047825 */ /* 0x000fc600078e0202 */
[----:B--2---:R-:W-:Y:S04]  /*00e0*/  STG.E desc[UR4][R2.64+0xa0], R7 ;  /* 0x0000a00702007986 */ /* 0x004fe8000c101904 */
[----:B---3--:R-:W-:Y:S01]  /*00f0*/  STG.E desc[UR4][R2.64], R9 ;  /* 0x0000000902007986 */ /* 0x008fe2000c101904 */
[----:B------:R-:W-:Y:S06]  /*0100*/  BAR.SYNC.DEFER_BLOCKING 0x0 ;  /* 0x0000000000007b1d */ /* 0x000fec0000010000 */
[----:B------:R-:W2:Y:S04]  /*0110*/  LDG.E R11, desc[UR4][R4.64+0xa4] ;  /* 0x0000a404040b7981 */ /* 0x000ea8000c1e1900 */
[----:B------:R-:W-:Y:S04]  /*0120*/  STG.E desc[UR4][R4.64+0x19a0], RZ ;  /* 0x0019a0ff04007986 */ /* 0x000fe8000c101904 */
[----:B--2---:R-:W-:Y:S01]  /*0130*/  STG.E desc[UR4][R4.64], R11 ;  /* 0x0000000b04007986 */ /* 0x004fe2000c101904 */
[----:B------:R-:W-:Y:S05]  /*0140*/  EXIT ;  /* 0x000000000000794d */ /* 0x000fea0003800000 */
.L_x_8:
        /* <DEDUP_REMOVED lines=11> */
.L_x_50:


//--------------------- .text._Z9compute_pPfS_S_  --------------------------
	.section	.text._Z9compute_pPfS_S_,"ax",@progbits
	.align	128
        .global         _Z9compute_pPfS_S_
        .type           _Z9compute_pPfS_S_,@function
        .size           _Z9compute_pPfS_S_,(.L_x_44 - _Z9compute_pPfS_S_)
        .other          _Z9compute_pPfS_S_,@"STO_CUDA_ENTRY STV_DEFAULT"
_Z9compute_pPfS_S_:
.text._Z9compute_pPfS_S_:
        /* <DEDUP_REMOVED lines=14> */
[----:B------:R-:W-:Y:S01]  /*00e0*/  MOV R4, 0x110 ;  /* 0x0000011000047802 */ /* 0x000fe20000000f00 */
[----:B------:R-:W0:Y:S06]  /*00f0*/  LDCU.64 UR4, c[0x0][0x358] ;  /* 0x00006b00ff0477ac */ /* 0x000e2c0008000a00 */
[----:B0-----:R-:W-:Y:S05]  /*0100*/  CALL.REL.NOINC `($_Z9compute_pPfS_S_$__internal_accurate_pow) ;  /* 0x0000000800787944 */ /* 0x001fea0003c00000 */
[C---:B------:R-:W-:Y:S01]  /*0110*/  LOP3.LUT R4, R0.reuse, 0xffff, RZ, 0xc0, !PT ;  /* 0x0000ffff00047812 */ /* 0x040fe200078ec0ff */
[----:B------:R-:W0:Y:S01]  /*0120*/  LDC.64 R8, c[0x0][0x390] ;  /* 0x0000e400ff087b82 */ /* 0x000e220000000a00 */
[----:B------:R-:W-:-:S03]  /*0130*/  VIADD R13, R0, 0xffffffff ;  /* 0xffffffff000d7836 */ /* 0x000fc60000000000 */
[----:B------:R-:W-:-:S05]  /*0140*/  IMAD R4, R4, 0x8f9d, RZ ;  /* 0x00008f9d04047824 */ /* 0x000fca00078e02ff */
[----:B------:R-:W-:-:S05]  /*0150*/  SHF.R.U32.HI R4, RZ, 0x10, R4 ;  /* 0x00000010ff047819 */ /* 0x000fca0000011604 */
[----:B------:R-:W-:-:S05]  /*0160*/  IMAD.MOV R7, RZ, RZ, -R4 ;  /* 0x000000ffff077224 */ /* 0x000fca00078e0a04 */
[----:B------:R-:W-:-:S05]  /*0170*/  PRMT R7, R7, 0x7710, RZ ;  /* 0x0000771007077816 */ /* 0x000fca00000000ff */
[----:B------:R-:W-:-:S05]  /*0180*/  IMAD.IADD R6, R0, 0x1, R7 ;  /* 0x0000000100067824 */ /* 0x000fca00078e0207 */
[----:B------:R-:W-:-:S04]  /*0190*/  LOP3.LUT R7, R6, 0xffff, RZ, 0xc0, !PT ;  /* 0x0000ffff06077812 */ /* 0x000fc800078ec0ff */
[----:B------:R-:W-:Y:S02]  /*01a0*/  LEA.HI R4, R7, R4, RZ, 0x1f ;  /* 0x0000000407047211 */ /* 0x000fe400078ff8ff */
[----:B------:R-:W1:Y:S02]  /*01b0*/  LDC.64 R6, c[0x0][0x388] ;  /* 0x0000e200ff067b82 */ /* 0x000e640000000a00 */
[----:B------:R-:W-:-:S04]  /*01c0*/  LOP3.LUT R4, R4, 0xffff, RZ, 0xc0, !PT ;  /* 0x0000ffff04047812 */ /* 0x000fc800078ec0ff */
[----:B------:R-:W-:-:S04]  /*01d0*/  SHF.R.U32.HI R4, RZ, 0x5, R4 ;  /* 0x00000005ff047819 */ /* 0x000fc80000011604 */
[----:B------:R-:W-:-:S05]  /*01e0*/  PRMT R4, R4, 0x9910, RZ ;  /* 0x0000991004047816 */ /* 0x000fca00000000ff */
[----:B------:R-:W-:-:S04]  /*01f0*/  IMAD R4, R4, 0x29, RZ ;  /* 0x0000002904047824 */ /* 0x000fc800078e02ff */
[----:B------:R-:W-:-:S05]  /*0200*/  IMAD.MOV R4, RZ, RZ, -R4 ;  /* 0x000000ffff047224 */ /* 0x000fca00078e0a04 */
[----:B------:R-:W-:-:S05]  /*0210*/  PRMT R11, R4, 0x7710, RZ ;  /* 0x00007710040b7816 */ /* 0x000fca00000000ff */
[----:B------:R-:W-:-:S05]  /*0220*/  IMAD.IADD R4, R0, 0x1, R11 ;  /* 0x0000000100047824 */ /* 0x000fca00078e020b */
[----:B------:R-:W-:-:S04]  /*0230*/  LOP3.LUT R4, R4, 0xffff, RZ, 0xc0, !PT ;  /* 0x0000ffff04047812 */ /* 0x000fc800078ec0ff */
[----:B------:R-:W-:Y:S01]  /*0240*/  IADD3 R15, PT, PT, R5, R0, -R4 ;  /* 0x00000000050f7210 */ /* 0x000fe20007ffe804 */
[----:B0-----:R-:W-:-:S04]  /*0250*/  IMAD.WIDE.U32 R4, R0, 0x4, R8 ;  /* 0x0000000400047825 */ /* 0x001fc800078e0008 */
[--C-:B-1----:R-:W-:Y:S01]  /*0260*/  IMAD.WIDE.U32 R14, R15, 0x4, R6.reuse ;  /* 0x000000040f0e7825 */ /* 0x102fe200078e0006 */
[----:B------:R-:W2:Y:S04]  /*0270*/  LDG.E R20, desc[UR4][R4.64] ;  /* 0x0000000404147981 */ /* 0x000ea8000c1e1900 */
[----:B------:R-:W3:Y:S04]  /*0280*/  LDG.E R8, desc[UR4][R14.64+0xa4] ;  /* 0x0000a4040e087981 */ /* 0x000ee8000c1e1900 */
[----:B------:R-:W3:Y:S01]  /*0290*/  LDG.E R17, desc[UR4][R14.64+-0xa4] ;  /* 0xffff5c040e117981 */ /* 0x000ee2000c1e1900 */
[----:B------:R-:W-:-:S04]  /*02a0*/  IMAD.WIDE.U32 R12, R13, 0x4, R6 ;  /* 0x000000040d0c7825 */ /* 0x000fc800078e0006 */
[----:B------:R-:W-:Y:S02]  /*02b0*/  IMAD.WIDE.U32 R10, R0, 0x4, R6 ;  /* 0x00000004000a7825 */ /* 0x000fe400078e0006 */
[----:B------:R-:W4:Y:S04]  /*02c0*/  LDG.E R13, desc[UR4][R12.64] ;  /* 0x000000040c0d7981 */ /* 0x000f28000c1e1900 */
[----:B------:R-:W4:Y:S01]  /*02d0*/  LDG.E R10, desc[UR4][R10.64+0x4] ;  /* 0x000004040a0a7981 */ /* 0x000f22000c1e1900 */
[----:B------:R-:W-:Y:S01]  /*02e0*/  DADD R6, R2, R2 ;  /* 0x0000000002067229 */ /* 0x000fe20000000002 */
[----:B------:R-:W-:Y:S07]  /*02f0*/  BSSY.RECONVERGENT B0, `(.L_x_9) ;  /* 0x000001b000007945 */ /* 0x000fee0003800200 */
[----:B------:R-:W-:-:S06]  /*0300*/  DADD R6, R6, R6 ;  /* 0x0000000006067229 */ /* 0x000fcc0000000006 */
[----:B------:R-:W0:Y:S08]  /*0310*/  MUFU.RCP64H R9, R7 ;  /* 0x0000000700097308 */ /* 0x000e300000001800 */
[----:B--2---:R-:W1:Y:S01]  /*0320*/  F2F.F64.F32 R4, R20 ;  /* 0x0000001400047310 */ /* 0x004e620000201800 */
[----:B---3--:R-:W-:Y:S01]  /*0330*/  FADD R19, R8, R17 ;  /* 0x0000001108137221 */ /* 0x008fe20000000000 */
[----:B------:R-:W-:-:S06]  /*0340*/  IMAD.MOV.U32 R8, RZ, RZ, 0x1 ;  /* 0x00000001ff087424 */ /* 0x000fcc00078e00ff */
[----:B------:R-:W2:Y:S01]  /*0350*/  F2F.F64.F32 R14, R19 ;  /* 0x00000013000e7310 */ /* 0x000ea20000201800 */
[----:B0-----:R-:W-:Y:S02]  /*0360*/  DFMA R16, -R6, R8, 1 ;  /* 0x3ff000000610742b */ /* 0x001fe40000000108 */
[----:B-1----:R-:W-:Y:S01]  /*0370*/  DMUL R4, R2, R4 ;  /* 0x0000000402047228 */ /* 0x002fe20000000000 */
[----:B----4-:R-:W-:-:S05]  /*0380*/  FADD R18, R10, R13 ;  /* 0x0000000d0a127221 */ /* 0x010fca0000000000 */
[----:B------:R-:W-:Y:S01]  /*0390*/  DFMA R16, R16, R16, R16 ;  /* 0x000000101010722b */ /* 0x000fe20000000010 */
[----:B------:R-:W0:Y:S01]  /*03a0*/  F2F.F64.F32 R10, R18 ;  /* 0x00000012000a7310 */ /* 0x000e220000201800 */
[----:B--2---:R-:W-:-:S06]  /*03b0*/  DMUL R14, R2, R14 ;  /* 0x0000000e020e7228 */ /* 0x004fcc0000000000 */
[----:B------:R-:W-:-:S08]  /*03c0*/  DFMA R16, R8, R16, R8 ;  /* 0x000000100810722b */ /* 0x000fd00000000008 */
[----:B------:R-:W-:Y:S02]  /*03d0*/  DFMA R8, -R6, R16, 1 ;  /* 0x3ff000000608742b */ /* 0x000fe40000000110 */
[----:B0-----:R-:W-:-:S06]  /*03e0*/  DFMA R10, R2, R10, R14 ;  /* 0x0000000a020a722b */ /* 0x001fcc000000000e */
[----:B------:R-:W-:Y:S02]  /*03f0*/  DFMA R8, R16, R8, R16 ;  /* 0x000000081008722b */ /* 0x000fe40000000010 */
[----:B------:R-:W-:-:S08]  /*0400*/  DFMA R12, -R2, R4, R10 ;  /* 0x00000004020c722b */ /* 0x000fd0000000010a */
[----:B------:R-:W-:Y:S02]  /*0410*/  DMUL R2, R12, R8 ;  /* 0x000000080c027228 */ /* 0x000fe40000000000 */
[----:B------:R-:W-:-:S06]  /*0420*/  FSETP.GEU.AND P1, PT, |R13|, 6.5827683646048100446e-37, PT ;  /* 0x036000000d00780b */ /* 0x000fcc0003f2e200 */
[----:B------:R-:W-:-:S08]  /*0430*/  DFMA R4, -R6, R2, R12 ;  /* 0x000000020604722b */ /* 0x000fd0000000010c */
[----:B------:R-:W-:-:S10]  /*0440*/  DFMA R2, R8, R4, R2 ;  /* 0x000000040802722b */ /* 0x000fd40000000002 */
[----:B------:R-:W-:-:S05]  /*0450*/  FFMA R4, RZ, R7, R3 ;  /* 0x00000007ff047223 */ /* 0x000fca0000000003 */
[----:B------:R-:W-:-:S13]  /*0460*/  FSETP.GT.AND P0, PT, |R4|, 1.469367938527859385e-39, PT ;  /* 0x001000000400780b */ /* 0x000fda0003f04200 */
[----:B------:R-:W-:Y:S05]  /*0470*/  @P0 BRA P1, `(.L_x_10) ;  /* 0x0000000000080947 */ /* 0x000fea0000800000 */
[----:B------:R-:W-:-:S07]  /*0480*/  MOV R10, 0x4a0 ;  /* 0x000004a0000a7802 */ /* 0x000fce0000000f00 */
[----:B------:R-:W-:Y:S05]  /*0490*/  CALL.REL.NOINC `($__internal_1_$__cuda_sm20_div_rn_f64_full) ;  /* 0x0000000000187944 */ /* 0x000fea0003c00000 */
.L_x_10:
[----:B------:R-:W-:Y:S05]  /*04a0*/  BSYNC.RECONVERGENT B0 ;  /* 0x0000000000007941 */ /* 0x000fea0003800200 */
.L_x_9:
[----:B------:R-:W0:Y:S01]  /*04b0*/  LDC.64 R4, c[0x0][0x380] ;  /* 0x0000e000ff047b82 */ /* 0x000e220000000a00 */
[----:B------:R-:W1:Y:S01]  /*04c0*/  F2F.F32.F64 R3, R2 ;  /* 0x0000000200037310 */ /* 0x000e620000301000 */
[----:B0-----:R-:W-:-:S05]  /*04d0*/  IMAD.WIDE.U32 R4, R0, 0x4, R4 ;  /* 0x0000000400047825 */ /* 0x001fca00078e0004 */
[----:B-1----:R-:W-:Y:S01]  /*04e0*/  STG.E desc[UR4][R4.64], R3 ;  /* 0x0000000304007986 */ /* 0x002fe2000c101904 */
[----:B------:R-:W-:Y:S05]  /*04f0*/  EXIT ;  /* 0x000000000000794d */ /* 0x000fea0003800000 */
        .weak           $__internal_1_$__cuda_sm20_div_rn_f64_full
        .type           $__internal_1_$__cuda_sm20_div_rn_f64_full,@function
        .size           $__internal_1_$__cuda_sm20_div_rn_f64_full,($_Z9compute_pPfS_S_$__internal_accurate_pow - $__internal_1_$__cuda_sm20_div_rn_f64_full)
$__internal_1_$__cuda_sm20_div_rn_f64_full:
[C---:B------:R-:W-:Y:S01]  /*0500*/  FSETP.GEU.AND P0, PT, |R7|.reuse, 1.469367938527859385e-39, PT ;  /* 0x001000000700780b */ /* 0x040fe20003f0e200 */
[----:B------:R-:W-:Y:S01]  /*0510*/  IMAD.MOV.U32 R5, RZ, RZ, R13 ;  /* 0x000000ffff057224 */ /* 0x000fe200078e000d */
[C---:B------:R-:W-:Y:S01]  /*0520*/  LOP3.LUT R2, R7.reuse, 0x800fffff, RZ, 0xc0, !PT ;  /* 0x800fffff07027812 */ /* 0x040fe200078ec0ff */
[----:B------:R-:W-:Y:S01]  /*0530*/  IMAD.MOV.U32 R16, RZ, RZ, 0x1 ;  /* 0x00000001ff107424 */ /* 0x000fe200078e00ff */
[----:B------:R-:W-:Y:S01]  /*0540*/  LOP3.LUT R14, R7, 0x7ff00000, RZ, 0xc0, !PT ;  /* 0x7ff00000070e7812 */ /* 0x000fe200078ec0ff */
[----:B------:R-:W-:Y:S01]  /*0550*/  IMAD.MOV.U32 R4, RZ, RZ, R12 ;  /* 0x000000ffff047224 */ /* 0x000fe200078e000c */
[----:B------:R-:W-:Y:S01]  /*0560*/  LOP3.LUT R3, R2, 0x3ff00000, RZ, 0xfc, !PT ;  /* 0x3ff0000002037812 */ /* 0x000fe200078efcff */
[----:B------:R-:W-:Y:S01]  /*0570*/  IMAD.MOV.U32 R2, RZ, RZ, R6 ;  /* 0x000000ffff027224 */ /* 0x000fe200078e0006 */
[C---:B------:R-:W-:Y:S01]  /*0580*/  FSETP.GEU.AND P2, PT, |R5|.reuse, 1.469367938527859385e-39, PT ;  /* 0x001000000500780b */ /* 0x040fe20003f4e200 */
[----:B------:R-:W-:Y:S01]  /*0590*/  BSSY.RECONVERGENT B1, `(.L_x_11) ;  /* 0x0000051000017945 */ /* 0x000fe20003800200 */
[----:B------:R-:W-:-:S03]  /*05a0*/  LOP3.LUT R11, R5, 0x7ff00000, RZ, 0xc0, !PT ;  /* 0x7ff00000050b7812 */ /* 0x000fc600078ec0ff */
[----:B------:R-:W-:Y:S01]  /*05b0*/  @!P0 DMUL R2, R6, 8.98846567431157953865e+307 ;  /* 0x7fe0000006028828 */ /* 0x000fe20000000000 */
[----:B------:R-:W-:-:S05]  /*05c0*/  ISETP.GE.U32.AND P1, PT, R11, R14, PT ;  /* 0x0000000e0b00720c */ /* 0x000fca0003f26070 */
[----:B------:R-:W0:Y:S02]  /*05d0*/  MUFU.RCP64H R17, R3 ;  /* 0x0000000300117308 */ /* 0x000e240000001800 */
[----:B------:R-:W-:Y:S01]  /*05e0*/  @!P2 LOP3.LUT R12, R7, 0x7ff00000, RZ, 0xc0, !PT ;  /* 0x7ff00000070ca812 */ /* 0x000fe200078ec0ff */
[----:B------:R-:W-:-:S03]  /*05f0*/  @!P2 IMAD.MOV.U32 R18, RZ, RZ, RZ ;  /* 0x000000ffff12a224 */ /* 0x000fc600078e00ff */
[----:B------:R-:W-:Y:S01]  /*0600*/  @!P2 ISETP.GE.U32.AND P3, PT, R11, R12, PT ;  /* 0x0000000c0b00a20c */ /* 0x000fe20003f66070 */
[----:B------:R-:W-:-:S05]  /*0610*/  IMAD.MOV.U32 R12, RZ, RZ, 0x1ca00000 ;  /* 0x1ca00000ff0c7424 */ /* 0x000fca00078e00ff */
[----:B------:R-:W-:-:S04]  /*0620*/  @!P2 SEL R13, R12, 0x63400000, !P3 ;  /* 0x634000000c0da807 */ /* 0x000fc80005800000 */
[----:B------:R-:W-:Y:S01]  /*0630*/  @!P2 LOP3.LUT R13, R13, 0x80000000, R5, 0xf8, !PT ;  /* 0x800000000d0da812 */ /* 0x000fe200078ef805 */
[----:B0-----:R-:W-:-:S03]  /*0640*/  DFMA R8, R16, -R2, 1 ;  /* 0x3ff000001008742b */ /* 0x001fc60000000802 */
[----:B------:R-:W-:-:S05]  /*0650*/  @!P2 LOP3.LUT R19, R13, 0x100000, RZ, 0xfc, !PT ;  /* 0x001000000d13a812 */ /* 0x000fca00078efcff */
[----:B------:R-:W-:-:S08]  /*0660*/  DFMA R8, R8, R8, R8 ;  /* 0x000000080808722b */ /* 0x000fd00000000008 */
[----:B------:R-:W-:Y:S01]  /*0670*/  DFMA R16, R16, R8, R16 ;  /* 0x000000081010722b */ /* 0x000fe20000000010 */
[----:B------:R-:W-:Y:S01]  /*0680*/  SEL R9, R12, 0x63400000, !P1 ;  /* 0x634000000c097807 */ /* 0x000fe20004800000 */
[----:B------:R-:W-:-:S03]  /*0690*/  IMAD.MOV.U32 R8, RZ, RZ, R4 ;  /* 0x000000ffff087224 */ /* 0x000fc600078e0004 */
[----:B------:R-:W-:-:S03]  /*06a0*/  LOP3.LUT R9, R9, 0x800fffff, R5, 0xf8, !PT ;  /* 0x800fffff09097812 */ /* 0x000fc600078ef805 */
[----:B------:R-:W-:-:S03]  /*06b0*/  DFMA R20, R16, -R2, 1 ;  /* 0x3ff000001014742b */ /* 0x000fc60000000802 */
[----:B------:R-:W-:-:S05]  /*06c0*/  @!P2 DFMA R8, R8, 2, -R18 ;  /* 0x400000000808a82b */ /* 0x000fca0000000812 */
[----:B------:R-:W-:Y:S01]  /*06d0*/  DFMA R16, R16, R20, R16 ;  /* 0x000000141010722b */ /* 0x000fe20000000010 */
[----:B------:R-:W-:Y:S02]  /*06e0*/  IMAD.MOV.U32 R21, RZ, RZ, R11 ;  /* 0x000000ffff157224 */ /* 0x000fe400078e000b */
[----:B------:R-:W-:Y:S01]  /*06f0*/  IMAD.MOV.U32 R20, RZ, RZ, R14 ;  /* 0x000000ffff147224 */ /* 0x000fe200078e000e */
[----:B------:R-:W-:Y:S02]  /*0700*/  @!P0 LOP3.LUT R20, R3, 0x7ff00000, RZ, 0xc0, !PT ;  /* 0x7ff0000003148812 */ /* 0x000fe400078ec0ff */
[----:B------:R-:W-:Y:S02]  /*0710*/  @!P2 LOP3.LUT R21, R9, 0x7ff00000, RZ, 0xc0, !PT ;  /* 0x7ff000000915a812 */ /* 0x000fe400078ec0ff */
[----:B------:R-:W-:Y:S01]  /*0720*/  DMUL R18, R16, R8 ;  /* 0x0000000810127228 */ /* 0x000fe20000000000 */
[----:B------:R-:W-:Y:S02]  /*0730*/  VIADD R22, R20, 0xffffffff ;  /* 0xffffffff14167836 */ /* 0x000fe40000000000 */
[----:B------:R-:W-:-:S05]  /*0740*/  VIADD R13, R21, 0xffffffff ;  /* 0xffffffff150d7836 */ /* 0x000fca0000000000 */
[----:B------:R-:W-:Y:S01]  /*0750*/  DFMA R14, R18, -R2, R8 ;  /* 0x80000002120e722b */ /* 0x000fe20000000008 */
[----:B------:R-:W-:-:S04]  /*0760*/  ISETP.GT.U32.AND P0, PT, R13, 0x7feffffe, PT ;  /* 0x7feffffe0d00780c */ /* 0x000fc80003f04070 */
[----:B------:R-:W-:-:S03]  /*0770*/  ISETP.GT.U32.OR P0, PT, R22, 0x7feffffe, P0 ;  /* 0x7feffffe1600780c */ /* 0x000fc60000704470 */
[----:B------:R-:W-:-:S10]  /*0780*/  DFMA R14, R16, R14, R18 ;  /* 0x0000000e100e722b */ /* 0x000fd40000000012 */
[----:B------:R-:W-:Y:S05]  /*0790*/  @P0 BRA `(.L_x_12) ;  /* 0x00000000006c0947 */ /* 0x000fea0003800000 */
[----:B------:R-:W-:-:S04]  /*07a0*/  LOP3.LUT R16, R7, 0x7ff00000, RZ, 0xc0, !PT ;  /* 0x7ff0000007107812 */ /* 0x000fc800078ec0ff */
[CC--:B------:R-:W-:Y:S02]  /*07b0*/  VIADDMNMX R4, R11.reuse, -R16.reuse, 0xb9600000, !PT ;  /* 0xb96000000b047446 */ /* 0x0c0fe40007800910 */
[----:B------:R-:W-:Y:S02]  /*07c0*/  ISETP.GE.U32.AND P0, PT, R11, R16, PT ;  /* 0x000000100b00720c */ /* 0x000fe40003f06070 */
[----:B------:R-:W-:Y:S02]  /*07d0*/  VIMNMX R4, PT, PT, R4, 0x46a00000, PT ;  /* 0x46a0000004047848 */ /* 0x000fe40003fe0100 */
[----:B------:R-:W-:-:S05]  /*07e0*/  SEL R11, R12, 0x63400000, !P0 ;  /* 0x634000000c0b7807 */ /* 0x000fca0004000000 */
[----:B------:R-:W-:Y:S02]  /*07f0*/  IMAD.IADD R11, R4, 0x1, -R11 ;  /* 0x00000001040b7824 */ /* 0x000fe400078e0a0b */
[----:B------:R-:W-:Y:S02]  /*0800*/  IMAD.MOV.U32 R4, RZ, RZ, RZ ;  /* 0x000000ffff047224 */ /* 0x000fe400078e00ff */
        /* <DEDUP_REMOVED lines=10> */
[----:B------:R-:W-:Y:S01]  /*08b0*/  IMAD.MOV R3, RZ, RZ, -R11 ;  /* 0x000000ffff037224 */ /* 0x000fe200078e0a0b */
[----:B------:R-:W-:Y:S01]  /*08c0*/  DMUL.RP R4, R14, R4 ;  /* 0x000000040e047228 */ /* 0x000fe20000008000 */
[----:B------:R-:W-:-:S06]  /*08d0*/  IMAD.MOV.U32 R2, RZ, RZ, RZ ;  /* 0x000000ffff027224 */ /* 0x000fcc00078e00ff */
[----:B------:R-:W-:-:S03]  /*08e0*/  DFMA R2, R12, -R2, R14 ;  /* 0x800000020c02722b */ /* 0x000fc6000000000e */
[----:B------:R-:W-:-:S03]  /*08f0*/  LOP3.LUT R7, R5, R7, RZ, 0x3c, !PT ;  /* 0x0000000705077212 */ /* 0x000fc600078e3cff */
[----:B------:R-:W-:-:S04]  /*0900*/  IADD3 R2, PT, PT, -R11, -0x43300000, RZ ;  /* 0xbcd000000b027810 */ /* 0x000fc80007ffe1ff */
[----:B------:R-:W-:-:S04]  /*0910*/  FSETP.NEU.AND P0, PT, |R3|, R2, PT ;  /* 0x000000020300720b */ /* 0x000fc80003f0d200 */
[----:B------:R-:W-:Y:S02]  /*0920*/  FSEL R12, R4, R12, !P0 ;  /* 0x0000000c040c7208 */ /* 0x000fe40004000000 */
[----:B------:R-:W-:Y:S01]  /*0930*/  FSEL R13, R7, R13, !P0 ;  /* 0x0000000d070d7208 */ /* 0x000fe20004000000 */
[----:B------:R-:W-:Y:S06]  /*0940*/  BRA `(.L_x_13) ;  /* 0x0000000000547947 */ /* 0x000fec0003800000 */
.L_x_12:
[----:B------:R-:W-:-:S14]  /*0950*/  DSETP.NAN.AND P0, PT, R4, R4, PT ;  /* 0x000000040400722a */ /* 0x000fdc0003f08000 */
[----:B------:R-:W-:Y:S05]  /*0960*/  @P0 BRA `(.L_x_14) ;  /* 0x0000000000440947 */ /* 0x000fea0003800000 */
[----:B------:R-:W-:-:S14]  /*0970*/  DSETP.NAN.AND P0, PT, R6, R6, PT ;  /* 0x000000060600722a */ /* 0x000fdc0003f08000 */
[----:B------:R-:W-:Y:S05]  /*0980*/  @P0 BRA `(.L_x_15) ;  /* 0x0000000000300947 */ /* 0x000fea0003800000 */
[----:B------:R-:W-:Y:S01]  /*0990*/  ISETP.NE.AND P0, PT, R21, R20, PT ;  /* 0x000000141500720c */ /* 0x000fe20003f05270 */
[----:B------:R-:W-:Y:S02]  /*09a0*/  IMAD.MOV.U32 R12, RZ, RZ, 0x0 ;  /* 0x00000000ff0c7424 */ /* 0x000fe400078e00ff */
[----:B------:R-:W-:-:S10]  /*09b0*/  IMAD.MOV.U32 R13, RZ, RZ, -0x80000 ;  /* 0xfff80000ff0d7424 */ /* 0x000fd400078e00ff */
[----:B------:R-:W-:Y:S05]  /*09c0*/  @!P0 BRA `(.L_x_13) ;  /* 0x0000000000348947 */ /* 0x000fea0003800000 */
[----:B------:R-:W-:Y:S02]  /*09d0*/  ISETP.NE.AND P0, PT, R21, 0x7ff00000, PT ;  /* 0x7ff000001500780c */ /* 0x000fe40003f05270 */
[----:B------:R-:W-:Y:S02]  /*09e0*/  LOP3.LUT R13, R5, 0x80000000, R7, 0x48, !PT ;  /* 0x80000000050d7812 */ /* 0x000fe400078e4807 */
[----:B------:R-:W-:-:S13]  /*09f0*/  ISETP.EQ.OR P0, PT, R20, RZ, !P0 ;  /* 0x000000ff1400720c */ /* 0x000fda0004702670 */
[----:B------:R-:W-:Y:S01]  /*0a00*/  @P0 LOP3.LUT R2, R13, 0x7ff00000, RZ, 0xfc, !PT ;  /* 0x7ff000000d020812 */ /* 0x000fe200078efcff */
[----:B------:R-:W-:Y:S02]  /*0a10*/  @!P0 IMAD.MOV.U32 R12, RZ, RZ, RZ ;  /* 0x000000ffff0c8224 */ /* 0x000fe400078e00ff */
[----:B------:R-:W-:Y:S01]  /*0a20*/  @P0 IMAD.MOV.U32 R12, RZ, RZ, RZ ;  /* 0x000000ffff0c0224 */ /* 0x000fe200078e00ff */
[----:B------:R-:W-:Y:S01]  /*0a30*/  @P0 MOV R13, R2 ;  /* 0x00000002000d0202 */ /* 0x000fe20000000f00 */
[----:B------:R-:W-:Y:S06]  /*0a40*/  BRA `(.L_x_13) ;  /* 0x0000000000147947 */ /* 0x000fec0003800000 */
.L_x_15:
[----:B------:R-:W-:Y:S01]  /*0a50*/  LOP3.LUT R13, R7, 0x80000, RZ, 0xfc, !PT ;  /* 0x00080000070d7812 */ /* 0x000fe200078efcff */
[----:B------:R-:W-:Y:S01]  /*0a60*/  IMAD.MOV.U32 R12, RZ, RZ, R6 ;  /* 0x000000ffff0c7224 */ /* 0x000fe200078e0006 */
[----:B------:R-:W-:Y:S06]  /*0a70*/  BRA `(.L_x_13) ;  /* 0x0000000000087947 */ /* 0x000fec0003800000 */
.L_x_14:
[----:B------:R-:W-:Y:S01]  /*0a80*/  LOP3.LUT R13, R5, 0x80000, RZ, 0xfc, !PT ;  /* 0x00080000050d7812 */ /* 0x000fe200078efcff */
[----:B------:R-:W-:-:S07]  /*0a90*/  IMAD.MOV.U32 R12, RZ, RZ, R4 ;  /* 0x000000ffff0c7224 */ /* 0x000fce00078e0004 */
.L_x_13:
[----:B------:R-:W-:Y:S05]  /*0aa0*/  BSYNC.RECONVERGENT B1 ;  /* 0x0000000000017941 */ /* 0x000fea0003800200 */
.L_x_11:
[----:B------:R-:W-:Y:S02]  /*0ab0*/  IMAD.MOV.U32 R11, RZ, RZ, 0x0 ;  /* 0x00000000ff0b7424 */ /* 0x000fe400078e00ff */
[----:B------:R-:W-:Y:S02]  /*0ac0*/  IMAD.MOV.U32 R2, RZ, RZ, R12 ;  /* 0x000000ffff027224 */ /* 0x000fe400078e000c */
[----:B------:R-:W-:Y:S01]  /*0ad0*/  IMAD.MOV.U32 R3, RZ, RZ, R13 ;  /* 0x000000ffff037224 */ /* 0x000fe200078e000d */
[----:B------:R-:W-:Y:S06]  /*0ae0*/  RET.REL.NODEC R10 `(_Z9compute_pPfS_S_) ;  /* 0xfffffff40a447950 */ /* 0x000fec0003c3ffff */
        .type           $_Z9compute_pPfS_S_$__internal_accurate_pow,@function
        .size           $_Z9compute_pPfS_S_$__internal_accurate_pow,(.L_x_44 - $_Z9compute_pPfS_S_$__internal_accurate_pow)
$_Z9compute_pPfS_S_$__internal_accurate_pow:
[----:B------:R-:W-:Y:S01]  /*0af0*/  IMAD.MOV.U32 R2, RZ, RZ, 0x3fa99999 ;  /* 0x3fa99999ff027424 */ /* 0x000fe200078e00ff */
[----:B------:R-:W-:Y:S01]  /*0b00*/  UMOV UR6, 0x7d2cafe2 ;  /* 0x7d2cafe200067882 */ /* 0x000fe20000000000 */
[----:B------:R-:W-:Y:S01]  /*0b10*/  IMAD.MOV.U32 R6, RZ, RZ, -0x60000000 ;  /* 0xa0000000ff067424 */ /* 0x000fe200078e00ff */
[----:B------:R-:W-:Y:S01]  /*0b20*/  UMOV UR7, 0x3eb0f5ff ;  /* 0x3eb0f5ff00077882 */ /* 0x000fe20000000000 */
[----:B------:R-:W-:Y:S01]  /*0b30*/  IMAD.MOV.U32 R8, RZ, RZ, RZ ;  /* 0x000000ffff087224 */ /* 0x000fe200078e00ff */
[----:B------:R-:W-:Y:S01]  /*0b40*/  LOP3.LUT R2, R2, 0x800fffff, RZ, 0xc0, !PT ;  /* 0x800fffff02027812 */ /* 0x000fe200078ec0ff */
[----:B------:R-:W-:Y:S01]  /*0b50*/  IMAD.MOV.U32 R14, RZ, RZ, 0x41ad3b5a ;  /* 0x41ad3b5aff0e7424 */ /* 0x000fe200078e00ff */
[----:B------:R-:W-:Y:S01]  /*0b60*/  UMOV UR8, 0x3b39803f ;  /* 0x3b39803f00087882 */ /* 0x000fe20000000000 */
[----:B------:R-:W-:Y:S01]  /*0b70*/  IMAD.MOV.U32 R15, RZ, RZ, 0x3ed0f5d2 ;  /* 0x3ed0f5d2ff0f7424 */ /* 0x000fe200078e00ff */
[----:B------:R-:W-:Y:S01]  /*0b80*/  LOP3.LUT R7, R2, 0x3ff00000, RZ, 0xfc, !PT ;  /* 0x3ff0000002077812 */ /* 0x000fe200078efcff */
[----:B------:R-:W-:-:S03]  /*0b90*/  UMOV UR9, 0x3c7abc9e ;  /* 0x3c7abc9e00097882 */ /* 0x000fc60000000000 */
        /* <DEDUP_REMOVED lines=11> */
[----:B------:R-:W-:-:S08]  /*0c50*/  DMUL R10, R2, R2 ;  /* 0x00000002020a7228 */ /* 0x000fd00000000000 */
[----:B------:R-:W-:Y:S01]  /*0c60*/  DFMA R12, R10, UR6, R14 ;  /* 0x000000060a0c7c2b */ /* 0x000fe2000800000e */
[----:B------:R-:W-:Y:S01]  /*0c70*/  UMOV UR6, 0x75488a3f ;  /* 0x75488a3f00067882 */ /* 0x000fe20000000000 */
[----:B------:R-:W-:Y:S01]  /*0c80*/  UMOV UR7, 0x3ef3b20a ;  /* 0x3ef3b20a00077882 */ /* 0x000fe20000000000 */
[----:B------:R-:W-:-:S05]  /*0c90*/  DADD R14, R6, -R2 ;  /* 0x00000000060e7229 */ /* 0x000fca0000000802 */
[----:B------:R-:W-:Y:S01]  /*0ca0*/  DFMA R12, R10, R12, UR6 ;  /* 0x000000060a0c7e2b */ /* 0x000fe2000800000c */
[----:B------:R-:W-:Y:S01]  /*0cb0*/  UMOV UR6, 0xe4faecd5 ;  /* 0xe4faecd500067882 */ /* 0x000fe20000000000 */
[----:B------:R-:W-:Y:S01]  /*0cc0*/  UMOV UR7, 0x3f1745cd ;  /* 0x3f1745cd00077882 */ /* 0x000fe20000000000 */
[----:B------:R-:W-:Y:S02]  /*0cd0*/  DADD R18, R14, R14 ;  /* 0x000000000e127229 */ /* 0x000fe4000000000e */
[----:B------:R-:W-:-:S03]  /*0ce0*/  DMUL R14, R2, R2 ;  /* 0x00000002020e7228 */ /* 0x000fc60000000000 */
[----:B------:R-:W-:Y:S01]  /*0cf0*/  DFMA R12, R10, R12, UR6 ;  /* 0x000000060a0c7e2b */ /* 0x000fe2000800000c */
[----:B------:R-:W-:Y:S01]  /*0d00*/  UMOV UR6, 0x258a578b ;  /* 0x258a578b00067882 */ /* 0x000fe20000000000 */
[----:B------:R-:W-:Y:S01]  /*0d10*/  UMOV UR7, 0x3f3c71c7 ;  /* 0x3f3c71c700077882 */ /* 0x000fe20000000000 */
[----:B------:R-:W-:Y:S02]  /*0d20*/  DFMA R18, R6, -R2, R18 ;  /* 0x800000020612722b */ /* 0x000fe40000000012 */
[----:B------:R-:W-:-:S03]  /*0d30*/  DMUL R6, R2, R14 ;  /* 0x0000000e02067228 */ /* 0x000fc60000000000 */
[----:B------:R-:W-:Y:S01]  /*0d40*/  DFMA R12, R10, R12, UR6 ;  /* 0x000000060a0c7e2b */ /* 0x000fe2000800000c */
[----:B------:R-:W-:Y:S01]  /*0d50*/  UMOV UR6, 0x9242b910 ;  /* 0x9242b91000067882 */ /* 0x000fe20000000000 */
[----:B------:R-:W-:Y:S01]  /*0d60*/  UMOV UR7, 0x3f624924 ;  /* 0x3f62492400077882 */ /* 0x000fe20000000000 */
[----:B------:R-:W-:Y:S02]  /*0d70*/  DMUL R8, R8, R18 ;  /* 0x0000001208087228 */ /* 0x000fe40000000000 */
[C---:B------:R-:W-:Y:S02]  /*0d80*/  DFMA R22, R2.reuse, R14, -R6 ;  /* 0x0000000e0216722b */ /* 0x040fe40000000806 */
[----:B------:R-:W-:Y:S02]  /*0d90*/  DFMA R18, R2, R2, -R14 ;  /* 0x000000020212722b */ /* 0x000fe4000000080e */
[----:B------:R-:W-:Y:S01]  /*0da0*/  DFMA R12, R10, R12, UR6 ;  /* 0x000000060a0c7e2b */ /* 0x000fe2000800000c */
[----:B------:R-:W-:Y:S01]  /*0db0*/  UMOV UR6, 0x99999dfb ;  /* 0x99999dfb00067882 */ /* 0x000fe20000000000 */
[----:B------:R-:W-:-:S02]  /*0dc0*/  UMOV UR7, 0x3f899999 ;  /* 0x3f89999900077882 */ /* 0x000fc40000000000 */
[----:B------:R-:W-:-:S04]  /*0dd0*/  DFMA R22, R8, R14, R22 ;  /* 0x0000000e0816722b */ /* 0x000fc80000000016 */
[----:B------:R-:W-:Y:S01]  /*0de0*/  DFMA R16, R10, R12, UR6 ;  /* 0x000000060a107e2b */ /* 0x000fe2000800000c */
[----:B------:R-:W-:Y:S01]  /*0df0*/  UMOV UR6, 0x55555555 ;  /* 0x5555555500067882 */ /* 0x000fe20000000000 */
[----:B------:R-:W-:-:S06]  /*0e00*/  UMOV UR7, 0x3fb55555 ;  /* 0x3fb5555500077882 */ /* 0x000fcc0000000000 */
[----:B------:R-:W-:-:S08]  /*0e10*/  DFMA R12, R10, R16, UR6 ;  /* 0x000000060a0c7e2b */ /* 0x000fd00008000010 */
[----:B------:R-:W-:Y:S01]  /*0e20*/  DADD R20, -R12, UR6 ;  /* 0x000000060c147e29 */ /* 0x000fe20008000100 */
[----:B------:R-:W-:Y:S01]  /*0e30*/  UMOV UR6, 0xb9e7b0 ;  /* 0x00b9e7b000067882 */ /* 0x000fe20000000000 */
[----:B------:R-:W-:-:S06]  /*0e40*/  UMOV UR7, 0x3c46a4cb ;  /* 0x3c46a4cb00077882 */ /* 0x000fcc0000000000 */
[----:B------:R-:W-:Y:S01]  /*0e50*/  DFMA R16, R10, R16, R20 ;  /* 0x000000100a10722b */ /* 0x000fe20000000014 */
[----:B------:R-:W-:Y:S02]  /*0e60*/  VIADD R21, R9, 0x100000 ;  /* 0x0010000009157836 */ /* 0x000fe40000000000 */
[----:B------:R-:W-:-:S05]  /*0e70*/  IMAD.MOV.U32 R20, RZ, RZ, R8 ;  /* 0x000000ffff147224 */ /* 0x000fca00078e0008 */
[----:B------:R-:W-:Y:S01]  /*0e80*/  DADD R16, R16, -UR6 ;  /* 0x8000000610107e29 */ /* 0x000fe20008000000 */
[----:B------:R-:W-:Y:S01]  /*0e90*/  UMOV UR6, 0x80000000 ;  /* 0x8000000000067882 */ /* 0x000fe20000000000 */
[----:B------:R-:W-:Y:S01]  /*0ea0*/  DFMA R18, R2, R20, R18 ;  /* 0x000000140212722b */ /* 0x000fe20000000012 */
[----:B------:R-:W-:-:S05]  /*0eb0*/  UMOV UR7, 0x43300000 ;  /* 0x4330000000077882 */ /* 0x000fca0000000000 */
[----:B------:R-:W-:Y:S02]  /*0ec0*/  DADD R10, R12, R16 ;  /* 0x000000000c0a7229 */ /* 0x000fe40000000010 */
[----:B------:R-:W-:-:S06]  /*0ed0*/  DFMA R18, R2, R18, R22 ;  /* 0x000000120212722b */ /* 0x000fcc0000000016 */
[----:B------:R-:W-:Y:S02]  /*0ee0*/  DMUL R14, R10, R6 ;  /* 0x000000060a0e7228 */ /* 0x000fe40000000000 */
[----:B------:R-:W-:-:S06]  /*0ef0*/  DADD R12, R12, -R10 ;  /* 0x000000000c0c7229 */ /* 0x000fcc000000080a */
[----:B------:R-:W-:Y:S02]  /*0f00*/  DFMA R20, R10, R6, -R14 ;  /* 0x000000060a14722b */ /* 0x000fe4000000080e */
[----:B------:R-:W-:-:S06]  /*0f10*/  DADD R12, R16, R12 ;  /* 0x00000000100c7229 */ /* 0x000fcc000000000c */
        /* <DEDUP_REMOVED lines=8> */
[----:B------:R-:W-:-:S05]  /*0fa0*/  IMAD.MOV.U32 R11, RZ, RZ, 0x3fa ;  /* 0x000003faff0b7424 */ /* 0x000fca00078e00ff */
[C---:B------:R-:W-:Y:S02]  /*0fb0*/  IADD3 R10, PT, PT, R11.reuse, -0x3ff, RZ ;  /* 0xfffffc010b0a7810 */ /* 0x040fe40007ffe0ff */
[----:B------:R-:W-:Y:S01]  /*0fc0*/  DADD R2, R14, R2 ;  /* 0x000000000e027229 */ /* 0x000fe20000000002 */
[----:B------:R-:W-:-:S07]  /*0fd0*/  @P0 VIADD R10, R11, 0xfffffc02 ;  /* 0xfffffc020b0a0836 */ /* 0x000fce0000000000 */
[----:B------:R-:W-:Y:S01]  /*0fe0*/  DADD R8, R8, R2 ;  /* 0x0000000008087229 */ /* 0x000fe20000000002 */
[----:B------:R-:W-:Y:S01]  /*0ff0*/  LOP3.LUT R2, R10, 0x80000000, RZ, 0x3c, !PT ;  /* 0x800000000a027812 */ /* 0x000fe200078e3cff */
[----:B------:R-:W-:-:S06]  /*1000*/  IMAD.MOV.U32 R3, RZ, RZ, 0x43300000 ;  /* 0x43300000ff037424 */ /* 0x000fcc00078e00ff */
        /* <DEDUP_REMOVED lines=15> */
[----:B------:R-:W-:-:S08]  /*1100*/  DFMA R8, R8, 2, -R2 ;  /* 0x400000000808782b */ /* 0x000fd00000000802 */
[----:B------:R-:W-:Y:S01]  /*1110*/  DFMA R10, R10, 2, R8 ;  /* 0x400000000a0a782b */ /* 0x000fe20000000008 */
[----:B------:R-:W-:Y:S02]  /*1120*/  IMAD.MOV.U32 R8, RZ, RZ, 0x652b82fe ;  /* 0x652b82feff087424 */ /* 0x000fe400078e00ff */
[----:B------:R-:W-:-:S05]  /*1130*/  IMAD.MOV.U32 R9, RZ, RZ, 0x3ff71547 ;  /* 0x3ff71547ff097424 */ /* 0x000fca00078e00ff */
        /* <DEDUP_REMOVED lines=12> */
[----:B------:R-:W-:Y:S01]  /*1200*/  UMOV UR7, 0x3e5ade15 ;  /* 0x3e5ade1500077882 */ /* 0x000fe20000000000 */
[----:B------:R-:W-:-:S06]  /*1210*/  IMAD.MOV.U32 R15, RZ, RZ, 0x3e928af3 ;  /* 0x3e928af3ff0f7424 */ /* 0x000fcc00078e00ff */
        /* <DEDUP_REMOVED lines=37> */
[----:B------:R-:W-:-:S05]  /*1470*/  SHF.R.S32.HI R3, RZ, 0x1, R2 ;  /* 0x00000001ff037819 */ /* 0x000fca0000011402 */
[----:B------:R-:W-:Y:S02]  /*1480*/  IMAD.IADD R2, R8, 0x1, -R3 ;  /* 0x0000000108027824 */ /* 0x000fe400078e0a03 */
[----:B------:R-:W-:-:S03]  /*1490*/  IMAD R13, R3, 0x100000, R13 ;  /* 0x00100000030d7824 */ /* 0x000fc600078e020d */
[----:B------:R-:W-:Y:S01]  /*14a0*/  LEA R3, R2, 0x3ff00000, 0x14 ;  /* 0x3ff0000002037811 */ /* 0x000fe200078ea0ff */
[----:B------:R-:W-:-:S06]  /*14b0*/  IMAD.MOV.U32 R2, RZ, RZ, RZ ;  /* 0x000000ffff027224 */ /* 0x000fcc00078e00ff */
[----:B------:R-:W-:-:S11]  /*14c0*/  DMUL R2, R12, R2 ;  /* 0x000000020c027228 */ /* 0x000fd60000000000 */
.L_x_16:
[----:B------:R-:W-:Y:S02]  /*14d0*/  DFMA R6, R10, R2, R2 ;  /* 0x000000020a06722b */ /* 0x000fe40000000002 */
[----:B------:R-:W-:-:S08]  /*14e0*/  DSETP.NEU.AND P0, PT, |R2|, +INF , PT ;  /* 0x7ff000000200742a */ /* 0x000fd00003f0d200 */
[----:B------:R-:W-:Y:S01]  /*14f0*/  FSEL R2, R2, R6, !P0 ;  /* 0x0000000602027208 */ /* 0x000fe20004000000 */
[----:B------:R-:W-:Y:S01]  /*1500*/  IMAD.MOV.U32 R6, RZ, RZ, R4 ;  /* 0x000000ffff067224 */ /* 0x000fe200078e0004 */
[----:B------:R-:W-:Y:S01]  /*1510*/  FSEL R3, R3, R7, !P0 ;  /* 0x0000000703037208 */ /* 0x000fe20004000000 */
[----:B------:R-:W-:-:S04]  /*1520*/  IMAD.MOV.U32 R7, RZ, RZ, 0x0 ;  /* 0x00000000ff077424 */ /* 0x000fc800078e00ff */
[----:B------:R-:W-:Y:S05]  /*1530*/  RET.REL.NODEC R6 `(_Z9compute_pPfS_S_) ;  /* 0xffffffe806b07950 */ /* 0x000fea0003c3ffff */
.L_x_17:
        /* <DEDUP_REMOVED lines=12> */
.L_x_44:


//--------------------- .text._Z9update_pnPfS_    --------------------------
	.section	.text._Z9update_pnPfS_,"ax",@progbits
	.align	128
        .global         _Z9update_pnPfS_
        .type           _Z9update_pnPfS_,@function
        .size           _Z9update_pnPfS_,(.L_x_52 - _Z9update_pnPfS_)
        .other          _Z9update_pnPfS_,@"STO_CUDA_ENTRY STV_DEFAULT"
_Z9update_pnPfS_:
.text._Z9update_pnPfS_:
        /* <DEDUP_REMOVED lines=9> */
[----:B------:R-:W2:Y:S01]  /*0090*/  LDC.64 R4, c[0x0][0x388] ;  /* 0x0000e200ff047b82 */ /* 0x000ea20000000a00 */
[----:B0-----:R-:W-:-:S06]  /*00a0*/  IMAD.WIDE R2, R7, 0x4, R2 ;  /* 0x0000000407027825 */ /* 0x001fcc00078e0202 */
[----:B-1----:R-:W3:Y:S01]  /*00b0*/  LDG.E R3, desc[UR4][R2.64] ;  /* 0x0000000402037981 */ /* 0x002ee2000c1e1900 */
[----:B--2---:R-:W-:-:S05]  /*00c0*/  IMAD.WIDE R4, R7, 0x4, R4 ;  /* 0x0000000407047825 */ /* 0x004fca00078e0204 */
[----:B---3--:R-:W-:Y:S01]  /*00d0*/  STG.E desc[UR4][R4.64], R3 ;  /* 0x0000000304007986 */ /* 0x008fe2000c101904 */
[----:B------:R-:W-:Y:S05]  /*00e0*/  EXIT ;  /* 0x000000000000794d */ /* 0x000fea0003800000 */
.L_x_18:
        /* <DEDUP_REMOVED lines=9> */
.L_x_52:


//--------------------- .text._Z9compute_bPfS_S_  --------------------------
	.section	.text._Z9compute_bPfS_S_,"ax",@progbits
	.align	128
        .global         _Z9compute_bPfS_S_
        .type           _Z9compute_bPfS_S_,@function
        .size           _Z9compute_bPfS_S_,(.L_x_46 - _Z9compute_bPfS_S_)
        .other          _Z9compute_bPfS_S_,@"STO_CUDA_ENTRY STV_DEFAULT"
_Z9compute_bPfS_S_:
.text._Z9compute_bPfS_S_:
[----:B------:R-:W-:Y:S01]  /*0000*/  LDC R1, c[0x0][0x37c] ;  /* 0x0000df00ff017b82 */ /* 0x000fe20000000800 */
[----:B------:R-:W0:Y:S07]  /*0010*/  S2R R3, SR_TID.X ;  /* 0x0000000000037919 */ /* 0x000e2e0000002100 */
[----:B------:R-:W0:Y:S08]  /*0020*/  S2UR UR4, SR_CTAID.X ;  /* 0x00000000000479c3 */ /* 0x000e300000002500 */
[----:B------:R-:W0:Y:S02]  /*0030*/  LDC R6, c[0x0][0x360] ;  /* 0x0000d800ff067b82 */ /* 0x000e240000000800 */
[----:B0-----:R-:W-:-:S04]  /*0040*/  IMAD R6, R6, UR4, R3 ;  /* 0x0000000406067c24 */ /* 0x001fc8000f8e0203 */
[----:B------:R-:W-:-:S04]  /*0050*/  IMAD.HI R0, R6, 0x63e7063f, RZ ;  /* 0x63e7063f06007827 */ /* 0x000fc800078e02ff */
[----:B------:R-:W-:Y:S01]  /*0060*/  VIADD R2, R6, 0xffffffd7 ;  /* 0xffffffd706027836 */ /* 0x000fe20000000000 */
[----:B------:R-:W-:-:S04]  /*0070*/  SHF.R.U32.HI R3, RZ, 0x1f, R0 ;  /* 0x0000001fff037819 */ /* 0x000fc80000011600 */
[----:B------:R-:W-:-:S05]  /*0080*/  LEA.HI.SX32 R3, R0, R3, 0x1c ;  /* 0x0000000300037211 */ /* 0x000fca00078fe2ff */
[----:B------:R-:W-:-:S04]  /*0090*/  IMAD R3, R3, -0x29, R6 ;  /* 0xffffffd703037824 */ /* 0x000fc800078e0206 */
[----:B------:R-:W-:-:S05]  /*00a0*/  VIADD R0, R3, 0xffffffff ;  /* 0xffffffff03007836 */ /* 0x000fca0000000000 */
[----:B------:R-:W-:-:S04]  /*00b0*/  ISETP.GT.U32.AND P0, PT, R0, 0x26, PT ;  /* 0x000000260000780c */ /* 0x000fc80003f04070 */
[----:B------:R-:W-:-:S13]  /*00c0*/  ISETP.GT.U32.OR P0, PT, R2, 0x63e, P0 ;  /* 0x0000063e0200780c */ /* 0x000fda0000704470 */
[----:B------:R-:W-:Y:S05]  /*00d0*/  @P0 EXIT ;  /* 0x000000000000094d */ /* 0x000fea0003800000 */
[----:B------:R-:W0:Y:S01]  /*00e0*/  LDC.64 R10, c[0x0][0x388] ;  /* 0x0000e200ff0a7b82 */ /* 0x000e220000000a00 */
[----:B------:R-:W1:Y:S01]  /*00f0*/  LDCU.64 UR4, c[0x0][0x358] ;  /* 0x00006b00ff0477ac */ /* 0x000e620008000a00 */
[C---:B------:R-:W-:Y:S02]  /*0100*/  VIADD R0, R6.reuse, 0xffffffff ;  /* 0xffffffff06007836 */ /* 0x040fe40000000000 */
[----:B0-----:R-:W-:-:S04]  /*0110*/  IMAD.WIDE.U32 R8, R6, 0x4, R10 ;  /* 0x0000000406087825 */ /* 0x001fc800078e000a */
[----:B------:R-:W-:Y:S02]  /*0120*/  IMAD.WIDE.U32 R10, R0, 0x4, R10 ;  /* 0x00000004000a7825 */ /* 0x000fe400078e000a */
[----:B-1----:R-:W2:Y:S04]  /*0130*/  LDG.E R8, desc[UR4][R8.64+0x4] ;  /* 0x0000040408087981 */ /* 0x002ea8000c1e1900 */
[----:B------:R-:W2:Y:S01]  /*0140*/  LDG.E R11, desc[UR4][R10.64] ;  /* 0x000000040a0b7981 */ /* 0x000ea2000c1e1900 */
[----:B------:R-:W0:Y:S01]  /*0150*/  MUFU.RCP64H R13, 0.099999964237213134766 ;  /* 0x3fb99999000d7908 */ /* 0x000e220000001800 */
[----:B------:R-:W-:Y:S01]  /*0160*/  IMAD.MOV.U32 R4, RZ, RZ, -0x60000000 ;  /* 0xa0000000ff047424 */ /* 0x000fe200078e00ff */
[----:B------:R-:W-:Y:S01]  /*0170*/  UMOV UR6, 0xa0000000 ;  /* 0xa000000000067882 */ /* 0x000fe20000000000 */
[----:B------:R-:W-:Y:S01]  /*0180*/  IMAD.MOV.U32 R5, RZ, RZ, 0x3fb99999 ;  /* 0x3fb99999ff057424 */ /* 0x000fe200078e00ff */
[----:B------:R-:W-:Y:S01]  /*0190*/  BSSY.RECONVERGENT B0, `(.L_x_19) ;  /* 0x0000017000007945 */ /* 0x000fe20003800200 */
[----:B------:R-:W-:-:S02]  /*01a0*/  IMAD.MOV.U32 R12, RZ, RZ, 0x1 ;  /* 0x00000001ff0c7424 */ /* 0x000fc400078e00ff */
[----:B------:R-:W-:-:S04]  /*01b0*/  IMAD.MOV.U32 R7, RZ, RZ, 0x3fb99999 ;  /* 0x3fb99999ff077424 */ /* 0x000fc800078e00ff */
[----:B0-----:R-:W-:-:S08]  /*01c0*/  DFMA R14, R12, -R4, 1 ;  /* 0x3ff000000c0e742b */ /* 0x001fd00000000804 */
[----:B------:R-:W-:-:S08]  /*01d0*/  DFMA R14, R14, R14, R14 ;  /* 0x0000000e0e0e722b */ /* 0x000fd0000000000e */
[----:B------:R-:W-:-:S08]  /*01e0*/  DFMA R14, R12, R14, R12 ;  /* 0x0000000e0c0e722b */ /* 0x000fd0000000000c */
[----:B------:R-:W-:-:S08]  /*01f0*/  DFMA R16, R14, -R4, 1 ;  /* 0x3ff000000e10742b */ /* 0x000fd00000000804 */
[----:B------:R-:W-:Y:S01]  /*0200*/  DFMA R16, R14, R16, R14 ;  /* 0x000000100e10722b */ /* 0x000fe2000000000e */
[----:B--2---:R-:W-:-:S06]  /*0210*/  FADD R12, R8, -R11 ;  /* 0x8000000b080c7221 */ /* 0x004fcc0000000000 */
[----:B------:R-:W0:Y:S02]  /*0220*/  F2F.F64.F32 R12, R12 ;  /* 0x0000000c000c7310 */ /* 0x000e240000201800 */
[----:B0-----:R-:W-:Y:S01]  /*0230*/  DMUL R8, R12, R16 ;  /* 0x000000100c087228 */ /* 0x001fe20000000000 */
[----:B------:R-:W-:-:S07]  /*0240*/  FSETP.GEU.AND P1, PT, |R13|, 6.5827683646048100446e-37, PT ;  /* 0x036000000d00780b */ /* 0x000fce0003f2e200 */
[----:B------:R-:W-:-:S08]  /*0250*/  DFMA R4, R8, -R4, R12 ;  /* 0x800000040804722b */ /* 0x000fd0000000000c */
[----:B------:R-:W-:-:S10]  /*0260*/  DFMA R4, R16, R4, R8 ;  /* 0x000000041004722b */ /* 0x000fd40000000008 */
[----:B------:R-:W-:-:S05]  /*0270*/  FFMA R2, RZ, 1.4499999284744262695, R5 ;  /* 0x3fb99999ff027823 */ /* 0x000fca0000000005 */
[----:B------:R-:W-:-:S13]  /*0280*/  FSETP.GT.AND P0, PT, |R2|, 1.469367938527859385e-39, PT ;  /* 0x001000000200780b */ /* 0x000fda0003f04200 */
[----:B------:R-:W-:Y:S05]  /*0290*/  @P0 BRA P1, `(.L_x_20) ;  /* 0x0000000000180947 */ /* 0x000fea0000800000 */
[----:B------:R-:W-:Y:S01]  /*02a0*/  IMAD.MOV.U32 R14, RZ, RZ, R12 ;  /* 0x000000ffff0e7224 */ /* 0x000fe200078e000c */
[----:B------:R-:W-:Y:S01]  /*02b0*/  MOV R8, 0x2e0 ;  /* 0x000002e000087802 */ /* 0x000fe20000000f00 */
[----:B------:R-:W-:-:S07]  /*02c0*/  IMAD.MOV.U32 R15, RZ, RZ, R13 ;  /* 0x000000ffff0f7224 */ /* 0x000fce00078e000d */
[----:B------:R-:W-:Y:S05]  /*02d0*/  CALL.REL.NOINC `($__internal_2_$__cuda_sm20_div_rn_f64_full) ;  /* 0x0000000800a07944 */ /* 0x000fea0003c00000 */
[----:B------:R-:W-:Y:S02]  /*02e0*/  IMAD.MOV.U32 R4, RZ, RZ, R18 ;  /* 0x000000ffff047224 */ /* 0x000fe400078e0012 */
[----:B------:R-:W-:-:S07]  /*02f0*/  IMAD.MOV.U32 R5, RZ, RZ, R19 ;  /* 0x000000ffff057224 */ /* 0x000fce00078e0013 */
.L_x_20:
[----:B------:R-:W-:Y:S05]  /*0300*/  BSYNC.RECONVERGENT B0 ;  /* 0x0000000000007941 */ /* 0x000fea0003800200 */
.L_x_19:
[----:B------:R-:W-:Y:S01]  /*0310*/  LOP3.LUT R2, R6, 0xffff, RZ, 0xc0, !PT ;  /* 0x0000ffff06027812 */ /* 0x000fe200078ec0ff */
[----:B------:R-:W0:Y:S04]  /*0320*/  LDC.64 R10, c[0x0][0x390] ;  /* 0x0000e400ff0a7b82 */ /* 0x000e280000000a00 */
[----:B------:R-:W-:-:S05]  /*0330*/  IMAD R2, R2, 0x8f9d, RZ ;  /* 0x00008f9d02027824 */ /* 0x000fca00078e02ff */
[----:B------:R-:W-:-:S04]  /*0340*/  SHF.R.U32.HI R2, RZ, 0x10, R2 ;  /* 0x00000010ff027819 */ /* 0x000fc80000011602 */
[----:B------:R-:W-:-:S04]  /*0350*/  IADD3 R9, PT, PT, RZ, -R2, RZ ;  /* 0x80000002ff097210 */ /* 0x000fc80007ffe0ff */
[----:B------:R-:W-:-:S05]  /*0360*/  PRMT R9, R9, 0x7710, RZ ;  /* 0x0000771009097816 */ /* 0x000fca00000000ff */
[----:B------:R-:W-:-:S05]  /*0370*/  IMAD.IADD R8, R6, 0x1, R9 ;  /* 0x0000000106087824 */ /* 0x000fca00078e0209 */
[----:B------:R-:W-:-:S04]  /*0380*/  LOP3.LUT R9, R8, 0xffff, RZ, 0xc0, !PT ;  /* 0x0000ffff08097812 */ /* 0x000fc800078ec0ff */
[----:B------:R-:W-:-:S04]  /*0390*/  LEA.HI R2, R9, R2, RZ, 0x1f ;  /* 0x0000000209027211 */ /* 0x000fc800078ff8ff */
        /* <DEDUP_REMOVED lines=8> */
[----:B------:R-:W-:-:S05]  /*0420*/  IADD3 R28, PT, PT, R3, R6, -R2 ;  /* 0x00000006031c7210 */ /* 0x000fca0007ffe802 */
[----:B0-----:R-:W-:-:S05]  /*0430*/  IMAD.WIDE.U32 R10, R28, 0x4, R10 ;  /* 0x000000041c0a7825 */ /* 0x001fca00078e000a */
[----:B------:R-:W2:Y:S04]  /*0440*/  LDG.E R14, desc[UR4][R10.64+0xa4] ;  /* 0x0000a4040a0e7981 */ /* 0x000ea8000c1e1900 */
[----:B------:R-:W2:Y:S01]  /*0450*/  LDG.E R15, desc[UR4][R10.64+-0xa4] ;  /* 0xffff5c040a0f7981 */ /* 0x000ea2000c1e1900 */
[----:B------:R-:W0:Y:S01]  /*0460*/  MUFU.RCP64H R9, 0.099999964237213134766 ;  /* 0x3fb9999900097908 */ /* 0x000e220000001800 */
[----:B------:R-:W-:Y:S01]  /*0470*/  IMAD.MOV.U32 R2, RZ, RZ, -0x60000000 ;  /* 0xa0000000ff027424 */ /* 0x000fe200078e00ff */
[----:B------:R-:W-:Y:S01]  /*0480*/  BSSY.RECONVERGENT B0, `(.L_x_21) ;  /* 0x0000017000007945 */ /* 0x000fe20003800200 */
[----:B------:R-:W-:Y:S02]  /*0490*/  IMAD.MOV.U32 R3, RZ, RZ, 0x3fb99999 ;  /* 0x3fb99999ff037424 */ /* 0x000fe400078e00ff */
[----:B------:R-:W-:-:S06]  /*04a0*/  IMAD.MOV.U32 R8, RZ, RZ, 0x1 ;  /* 0x00000001ff087424 */ /* 0x000fcc00078e00ff */
[----:B0-----:R-:W-:-:S08]  /*04b0*/  DFMA R12, R8, -R2, 1 ;  /* 0x3ff00000080c742b */ /* 0x001fd00000000802 */
[----:B------:R-:W-:-:S08]  /*04c0*/  DFMA R12, R12, R12, R12 ;  /* 0x0000000c0c0c722b */ /* 0x000fd0000000000c */
[----:B------:R-:W-:Y:S01]  /*04d0*/  DFMA R12, R8, R12, R8 ;  /* 0x0000000c080c722b */ /* 0x000fe20000000008 */
[----:B--2---:R-:W-:-:S07]  /*04e0*/  FADD R8, R14, -R15 ;  /* 0x8000000f0e087221 */ /* 0x004fce0000000000 */
[C---:B------:R-:W-:Y:S01]  /*04f0*/  DFMA R14, R12.reuse, -R2, 1 ;  /* 0x3ff000000c0e742b */ /* 0x040fe20000000802 */
[----:B------:R-:W0:Y:S07]  /*0500*/  F2F.F64.F32 R8, R8 ;  /* 0x0000000800087310 */ /* 0x000e2e0000201800 */
[----:B------:R-:W-:-:S08]  /*0510*/  DFMA R14, R12, R14, R12 ;  /* 0x0000000e0c0e722b */ /* 0x000fd0000000000c */
        /* <DEDUP_REMOVED lines=11> */
[----:B------:R-:W-:Y:S01]  /*05d0*/  IMAD.MOV.U32 R2, RZ, RZ, R18 ;  /* 0x000000ffff027224 */ /* 0x000fe200078e0012 */
[----:B------:R-:W-:-:S07]  /*05e0*/  MOV R3, R19 ;  /* 0x0000001300037202 */ /* 0x000fce0000000f00 */
.L_x_22:
[----:B------:R-:W-:Y:S05]  /*05f0*/  BSYNC.RECONVERGENT B0 ;  /* 0x0000000000007941 */ /* 0x000fea0003800200 */
.L_x_21:
[----:B------:R-:W-:Y:S01]  /*0600*/  DADD R20, -RZ, |R4| ;  /* 0x00000000ff147229 */ /* 0x000fe20000000504 */
[----:B------:R-:W-:Y:S01]  /*0610*/  BSSY.RECONVERGENT B0, `(.L_x_23) ;  /* 0x0000003000007945 */ /* 0x000fe20003800200 */
[----:B------:R-:W-:-:S09]  /*0620*/  MOV R26, 0x640 ;  /* 0x00000640001a7802 */ /* 0x000fd20000000f00 */
[----:B------:R-:W-:Y:S05]  /*0630*/  CALL.REL.NOINC `($_Z9compute_bPfS_S_$__internal_accurate_pow) ;  /* 0x0000000c00387944 */ /* 0x000fea0003c00000 */
[----:B------:R-:W-:Y:S05]  /*0640*/  BSYNC.RECONVERGENT B0 ;  /* 0x0000000000007941 */ /* 0x000fea0003800200 */
.L_x_23:
[----:B------:R-:W0:Y:S02]  /*0650*/  LDC.64 R8, c[0x0][0x388] ;  /* 0x0000e200ff087b82 */ /* 0x000e240000000a00 */
[----:B0-----:R-:W-:-:S05]  /*0660*/  IMAD.WIDE.U32 R28, R28, 0x4, R8 ;  /* 0x000000041c1c7825 */ /* 0x001fca00078e0008 */
[----:B------:R-:W2:Y:S04]  /*0670*/  LDG.E R16, desc[UR4][R28.64+0xa4] ;  /* 0x0000a4041c107981 */ /* 0x000ea8000c1e1900 */
[----:B------:R-:W2:Y:S01]  /*0680*/  LDG.E R17, desc[UR4][R28.64+-0xa4] ;  /* 0xffff5c041c117981 */ /* 0x000ea2000c1e1900 */
[----:B------:R-:W0:Y:S01]  /*0690*/  MUFU.RCP64H R11, 0.099999964237213134766 ;  /* 0x3fb99999000b7908 */ /* 0x000e220000001800 */
[----:B------:R-:W-:Y:S01]  /*06a0*/  IMAD.MOV.U32 R8, RZ, RZ, -0x60000000 ;  /* 0xa0000000ff087424 */ /* 0x000fe200078e00ff */
[C---:B------:R-:W-:Y:S01]  /*06b0*/  DSETP.NEU.AND P1, PT, R4.reuse, RZ, PT ;  /* 0x000000ff0400722a */ /* 0x040fe20003f2d000 */
[----:B------:R-:W-:Y:S01]  /*06c0*/  IMAD.MOV.U32 R9, RZ, RZ, 0x3fb99999 ;  /* 0x3fb99999ff097424 */ /* 0x000fe200078e00ff */
[----:B------:R-:W-:Y:S01]  /*06d0*/  BSSY.RECONVERGENT B0, `(.L_x_24) ;  /* 0x0000018000007945 */ /* 0x000fe20003800200 */
[----:B------:R-:W-:Y:S01]  /*06e0*/  IMAD.MOV.U32 R10, RZ, RZ, 0x1 ;  /* 0x00000001ff0a7424 */ /* 0x000fe200078e00ff */
[----:B------:R-:W-:-:S10]  /*06f0*/  DSETP.NEU.AND P0, PT, R4, 1, PT ;  /* 0x3ff000000400742a */ /* 0x000fd40003f0d000 */
[----:B------:R-:W-:Y:S01]  /*0700*/  @!P1 CS2R R12, SRZ ;  /* 0x00000000000c9805 */ /* 0x000fe2000001ff00 */
[----:B0-----:R-:W-:-:S08]  /*0710*/  DFMA R14, R10, -R8, 1 ;  /* 0x3ff000000a0e742b */ /* 0x001fd00000000808 */
[----:B------:R-:W-:-:S08]  /*0720*/  DFMA R14, R14, R14, R14 ;  /* 0x0000000e0e0e722b */ /* 0x000fd0000000000e */
[----:B------:R-:W-:Y:S01]  /*0730*/  DFMA R14, R10, R14, R10 ;  /* 0x0000000e0a0e722b */ /* 0x000fe2000000000a */
[----:B--2---:R-:W-:-:S07]  /*0740*/  FADD R10, R16, -R17 ;  /* 0x80000011100a7221 */ /* 0x004fce0000000000 */
[C---:B------:R-:W-:Y:S01]  /*0750*/  DFMA R16, R14.reuse, -R8, 1 ;  /* 0x3ff000000e10742b */ /* 0x040fe20000000808 */
[----:B------:R-:W0:Y:S07]  /*0760*/  F2F.F64.F32 R10, R10 ;  /* 0x0000000a000a7310 */ /* 0x000e2e0000201800 */
[----:B------:R-:W-:Y:S02]  /*0770*/  DFMA R18, R14, R16, R14 ;  /* 0x000000100e12722b */ /* 0x000fe4000000000e */
[----:B------:R-:W-:-:S10]  /*0780*/  DADD R14, R4, 2 ;  /* 0x40000000040e7429 */ /* 0x000fd40000000000 */
[----:B------:R-:W-:Y:S01]  /*0790*/  LOP3.LUT R14, R15, 0x7ff00000, RZ, 0xc0, !PT ;  /* 0x7ff000000f0e7812 */ /* 0x000fe200078ec0ff */
[----:B0-----:R-:W-:-:S03]  /*07a0*/  DMUL R16, R18, R10 ;  /* 0x0000000a12107228 */ /* 0x001fc60000000000 */
[----:B------:R-:W-:-:S05]  /*07b0*/  ISETP.NE.AND P2, PT, R14, 0x7ff00000, PT ;  /* 0x7ff000000e00780c */ /* 0x000fca0003f45270 */
[----:B------:R-:W-:-:S08]  /*07c0*/  DFMA R8, R16, -R8, R10 ;  /* 0x800000081008722b */ /* 0x000fd0000000000a */
[----:B------:R-:W-:Y:S01]  /*07d0*/  DFMA R8, R18, R8, R16 ;  /* 0x000000081208722b */ /* 0x000fe20000000010 */
[----:B------:R-:W-:Y:S10]  /*07e0*/  @P2 BRA `(.L_x_25) ;  /* 0x0000000000182947 */ /* 0x000ff40003800000 */
[----:B------:R-:W-:-:S14]  /*07f0*/  DSETP.NAN.AND P1, PT, R4, R4, PT ;  /* 0x000000040400722a */ /* 0x000fdc0003f28000 */
[----:B------:R-:W-:Y:S01]  /*0800*/  @P1 DADD R12, R4, 2 ;  /* 0x40000000040c1429 */ /* 0x000fe20000000000 */
[----:B------:R-:W-:Y:S10]  /*0810*/  @P1 BRA `(.L_x_25) ;  /* 0x00000000000c1947 */ /* 0x000ff40003800000 */
[----:B------:R-:W-:-:S14]  /*0820*/  DSETP.NEU.AND P1, PT, |R4|, +INF , PT ;  /* 0x7ff000000400742a */ /* 0x000fdc0003f2d200 */
[----:B------:R-:W-:Y:S02]  /*0830*/  @!P1 IMAD.MOV.U32 R12, RZ, RZ, 0x0 ;  /* 0x00000000ff0c9424 */ /* 0x000fe400078e00ff */
[----:B------:R-:W-:-:S07]  /*0840*/  @!P1 IMAD.MOV.U32 R13, RZ, RZ, 0x7ff00000 ;  /* 0x7ff00000ff0d9424 */ /* 0x000fce00078e00ff */
.L_x_25:
[----:B------:R-:W-:Y:S05]  /*0850*/  BSYNC.RECONVERGENT B0 ;  /* 0x0000000000007941 */ /* 0x000fea0003800200 */
.L_x_24:
[----:B------:R-:W-:Y:S01]  /*0860*/  FFMA R14, RZ, 1.4499999284744262695, R9 ;  /* 0x3fb99999ff0e7823 */ /* 0x000fe20000000009 */
[----:B------:R-:W-:Y:S01]  /*0870*/  FSEL R12, R12, RZ, P0 ;  /* 0x000000ff0c0c7208 */ /* 0x000fe20000000000 */
[----:B------:R-:W-:Y:S01]  /*0880*/  DADD R4, R2, R4 ;  /* 0x0000000002047229 */ /* 0x000fe20000000004 */
[----:B------:R-:W-:Y:S01]  /*0890*/  FSEL R13, R13, 1.875, P0 ;  /* 0x3ff000000d0d7808 */ /* 0x000fe20000000000 */
[----:B------:R-:W-:Y:S01]  /*08a0*/  UMOV UR8, 0x9600004 ;  /* 0x0960000400087882 */ /* 0x000fe20000000000 */
[----:B------:R-:W-:Y:S01]  /*08b0*/  FSETP.GT.AND P0, PT, |R14|, 1.469367938527859385e-39, PT ;  /* 0x001000000e00780b */ /* 0x000fe20003f04200 */
[----:B------:R-:W-:Y:S01]  /*08c0*/  UMOV UR9, 0x40590000 ;  /* 0x4059000000097882 */ /* 0x000fe20000000000 */
[----:B------:R-:W-:Y:S01]  /*08d0*/  FSETP.GEU.AND P1, PT, |R11|, 6.5827683646048100446e-37, PT ;  /* 0x036000000b00780b */ /* 0x000fe20003f2e200 */
[----:B------:R-:W-:Y:S02]  /*08e0*/  BSSY.RECONVERGENT B0, `(.L_x_26) ;  /* 0x0000009000007945 */ /* 0x000fe40003800200 */
[----:B------:R-:W-:-:S10]  /*08f0*/  DFMA R4, R4, UR8, -R12 ;  /* 0x0000000804047c2b */ /* 0x000fd4000800080c */
[----:B------:R-:W-:Y:S05]  /*0900*/  @P0 BRA P1, `(.L_x_27) ;  /* 0x0000000000180947 */ /* 0x000fea0000800000 */
[----:B------:R-:W-:Y:S01]  /*0910*/  IMAD.MOV.U32 R14, RZ, RZ, R10 ;  /* 0x000000ffff0e7224 */ /* 0x000fe200078e000a */
[----:B------:R-:W-:Y:S01]  /*0920*/  MOV R8, 0x950 ;  /* 0x0000095000087802 */ /* 0x000fe20000000f00 */
[----:B------:R-:W-:-:S07]  /*0930*/  IMAD.MOV.U32 R15, RZ, RZ, R11 ;  /* 0x000000ffff0f7224 */ /* 0x000fce00078e000b */
[----:B------:R-:W-:Y:S05]  /*0940*/  CALL.REL.NOINC `($__internal_2_$__cuda_sm20_div_rn_f64_full) ;  /* 0x0000000400047944 */ /* 0x000fea0003c00000 */
[----:B------:R-:W-:Y:S02]  /*0950*/  IMAD.MOV.U32 R8, RZ, RZ, R18 ;  /* 0x000000ffff087224 */ /* 0x000fe400078e0012 */
[----:B------:R-:W-:-:S07]  /*0960*/  IMAD.MOV.U32 R9, RZ, RZ, R19 ;  /* 0x000000ffff097224 */ /* 0x000fce00078e0013 */
.L_x_27:
[----:B------:R-:W-:Y:S05]  /*0970*/  BSYNC.RECONVERGENT B0 ;  /* 0x0000000000007941 */ /* 0x000fea0003800200 */
.L_x_26:
[----:B------:R-:W0:Y:S02]  /*0980*/  LDC.64 R14, c[0x0][0x390] ;  /* 0x0000e400ff0e7b82 */ /* 0x000e240000000a00 */
[----:B0-----:R-:W-:-:S04]  /*0990*/  IMAD.WIDE.U32 R12, R6, 0x4, R14 ;  /* 0x00000004060c7825 */ /* 0x001fc800078e000e */
[----:B------:R-:W-:Y:S02]  /*09a0*/  IMAD.WIDE.U32 R14, R0, 0x4, R14 ;  /* 0x00000004000e7825 */ /* 0x000fe400078e000e */
[----:B------:R-:W2:Y:S04]  /*09b0*/  LDG.E R12, desc[UR4][R12.64+0x4] ;  /* 0x000004040c0c7981 */ /* 0x000ea8000c1e1900 */
[----:B------:R-:W2:Y:S01]  /*09c0*/  LDG.E R15, desc[UR4][R14.64] ;  /* 0x000000040e0f7981 */ /* 0x000ea2000c1e1900 */
[----:B------:R-:W0:Y:S01]  /*09d0*/  MUFU.RCP64H R17, 0.099999964237213134766 ;  /* 0x3fb9999900117908 */ /* 0x000e220000001800 */
[----:B------:R-:W-:Y:S01]  /*09e0*/  MOV R10, 0xa0000000 ;  /* 0xa0000000000a7802 */ /* 0x000fe20000000f00 */
[----:B------:R-:W-:Y:S01]  /*09f0*/  IMAD.MOV.U32 R11, RZ, RZ, 0x3fb99999 ;  /* 0x3fb99999ff0b7424 */ /* 0x000fe200078e00ff */
[----:B------:R-:W-:Y:S01]  /*0a00*/  BSSY.RECONVERGENT B0, `(.L_x_28) ;  /* 0x0000017000007945 */ /* 0x000fe20003800200 */
[----:B------:R-:W-:-:S06]  /*0a10*/  IMAD.MOV.U32 R16, RZ, RZ, 0x1 ;  /* 0x00000001ff107424 */ /* 0x000fcc00078e00ff */
[----:B0-----:R-:W-:-:S08]  /*0a20*/  DFMA R18, R16, -R10, 1 ;  /* 0x3ff000001012742b */ /* 0x001fd0000000080a */
[----:B------:R-:W-:-:S08]  /*0a30*/  DFMA R18, R18, R18, R18 ;  /* 0x000000121212722b */ /* 0x000fd00000000012 */
[----:B------:R-:W-:-:S08]  /*0a40*/  DFMA R18, R16, R18, R16 ;  /* 0x000000121012722b */ /* 0x000fd00000000010 */
[----:B------:R-:W-:-:S08]  /*0a50*/  DFMA R20, R18, -R10, 1 ;  /* 0x3ff000001214742b */ /* 0x000fd0000000080a */
[----:B------:R-:W-:Y:S01]  /*0a60*/  DFMA R20, R18, R20, R18 ;  /* 0x000000141214722b */ /* 0x000fe20000000012 */
[----:B--2---:R-:W-:-:S04]  /*0a70*/  FADD R0, R12, -R15 ;  /* 0x8000000f0c007221 */ /* 0x004fc80000000000 */
[----:B------:R-:W0:Y:S02]  /*0a80*/  F2F.F64.F32 R16, R0 ;  /* 0x0000000000107310 */ /* 0x000e240000201800 */
[----:B0-----:R-:W-:-:S08]  /*0a90*/  DMUL R16, R16, R8 ;  /* 0x0000000810107228 */ /* 0x001fd00000000000 */
[----:B------:R-:W-:Y:S02]  /*0aa0*/  DMUL R8, R20, R16 ;  /* 0x0000001014087228 */ /* 0x000fe40000000000 */
[----:B------:R-:W-:-:S06]  /*0ab0*/  FSETP.GEU.AND P1, PT, |R17|, 6.5827683646048100446e-37, PT ;  /* 0x036000001100780b */ /* 0x000fcc0003f2e200 */
        /* <DEDUP_REMOVED lines=11> */
.L_x_29:
[----:B------:R-:W-:Y:S05]  /*0b70*/  BSYNC.RECONVERGENT B0 ;  /* 0x0000000000007941 */ /* 0x000fea0003800200 */
.L_x_28:
[----:B------:R-:W-:Y:S01]  /*0b80*/  DADD R8, R8, R8 ;  /* 0x0000000008087229 */ /* 0x000fe20000000008 */
[----:B------:R-:W-:Y:S01]  /*0b90*/  BSSY.RECONVERGENT B0, `(.L_x_30) ;  /* 0x0000005000007945 */ /* 0x000fe20003800200 */
[----:B------:R-:W-:Y:S01]  /*0ba0*/  DADD R20, -RZ, |R2| ;  /* 0x00000000ff147229 */ /* 0x000fe20000000502 */
[----:B------:R-:W-:-:S05]  /*0bb0*/  MOV R26, 0xbe0 ;  /* 0x00000be0001a7802 */ /* 0x000fca0000000f00 */
[----:B------:R-:W-:-:S11]  /*0bc0*/  DADD R4, R4, -R8 ;  /* 0x0000000004047229 */ /* 0x000fd60000000808 */
[----:B------:R-:W-:Y:S05]  /*0bd0*/  CALL.REL.NOINC `($_Z9compute_bPfS_S_$__internal_accurate_pow) ;  /* 0x0000000400d07944 */ /* 0x000fea0003c00000 */
[----:B------:R-:W-:Y:S05]  /*0be0*/  BSYNC.RECONVERGENT B0 ;  /* 0x0000000000007941 */ /* 0x000fea0003800200 */
.L_x_30:
[C---:B------:R-:W-:Y:S01]  /*0bf0*/  DADD R8, R2.reuse, 2 ;  /* 0x4000000002087429 */ /* 0x040fe20000000000 */
[----:B------:R-:W0:Y:S01]  /*0c00*/  LDC.64 R10, c[0x0][0x380] ;  /* 0x0000e000ff0a7b82 */ /* 0x000e220000000a00 */
[C---:B------:R-:W-:Y:S01]  /*0c10*/  DSETP.NEU.AND P1, PT, R2.reuse, RZ, PT ;  /* 0x000000ff0200722a */ /* 0x040fe20003f2d000 */
[----:B------:R-:W-:Y:S01]  /*0c20*/  BSSY.RECONVERGENT B0, `(.L_x_31) ;  /* 0x000000c000007945 */ /* 0x000fe20003800200 */
[----:B------:R-:W-:-:S06]  /*0c30*/  DSETP.NEU.AND P0, PT, R2, 1, PT ;  /* 0x3ff000000200742a */ /* 0x000fcc0003f0d000 */
[----:B------:R-:W-:-:S04]  /*0c40*/  LOP3.LUT R8, R9, 0x7ff00000, RZ, 0xc0, !PT ;  /* 0x7ff0000009087812 */ /* 0x000fc800078ec0ff */
[----:B------:R-:W-:Y:S02]  /*0c50*/  ISETP.NE.AND P2, PT, R8, 0x7ff00000, PT ;  /* 0x7ff000000800780c */ /* 0x000fe40003f45270 */
[----:B------:R-:W-:-:S11]  /*0c60*/  @!P1 CS2R R12, SRZ ;  /* 0x00000000000c9805 */ /* 0x000fd6000001ff00 */
[----:B------:R-:W-:Y:S05]  /*0c70*/  @P2 BRA `(.L_x_32) ;  /* 0x0000000000182947 */ /* 0x000fea0003800000 */
[----:B------:R-:W-:-:S14]  /*0c80*/  DSETP.NAN.AND P1, PT, R2, R2, PT ;  /* 0x000000020200722a */ /* 0x000fdc0003f28000 */
[----:B------:R-:W-:Y:S01]  /*0c90*/  @P1 DADD R12, R2, 2 ;  /* 0x40000000020c1429 */ /* 0x000fe20000000000 */
[----:B------:R-:W-:Y:S10]  /*0ca0*/  @P1 BRA `(.L_x_32) ;  /* 0x00000000000c1947 */ /* 0x000ff40003800000 */
[----:B------:R-:W-:-:S14]  /*0cb0*/  DSETP.NEU.AND P1, PT, |R2|, +INF , PT ;  /* 0x7ff000000200742a */ /* 0x000fdc0003f2d200 */
[----:B------:R-:W-:Y:S02]  /*0cc0*/  @!P1 IMAD.MOV.U32 R12, RZ, RZ, 0x0 ;  /* 0x00000000ff0c9424 */ /* 0x000fe400078e00ff */
[----:B------:R-:W-:-:S07]  /*0cd0*/  @!P1 IMAD.MOV.U32 R13, RZ, RZ, 0x7ff00000 ;  /* 0x7ff00000ff0d9424 */ /* 0x000fce00078e00ff */
.L_x_32:
[----:B------:R-:W-:Y:S05]  /*0ce0*/  BSYNC.RECONVERGENT B0 ;  /* 0x0000000000007941 */ /* 0x000fea0003800200 */
.L_x_31:
[----:B------:R-:W-:Y:S01]  /*0cf0*/  FSEL R2, R12, RZ, P0 ;  /* 0x000000ff0c027208 */ /* 0x000fe20000000000 */
[----:B0-----:R-:W-:Y:S01]  /*0d00*/  IMAD.WIDE.U32 R6, R6, 0x4, R10 ;  /* 0x0000000406067825 */ /* 0x001fe200078e000a */
[----:B------:R-:W-:-:S06]  /*0d10*/  FSEL R3, R13, 1.875, P0 ;  /* 0x3ff000000d037808 */ /* 0x000fcc0000000000 */
[----:B------:R-:W-:-:S10]  /*0d20*/  DADD R4, R4, -R2 ;  /* 0x0000000004047229 */ /* 0x000fd40000000802 */
[----:B------:R-:W0:Y:S02]  /*0d30*/  F2F.F32.F64 R5, R4 ;  /* 0x0000000400057310 */ /* 0x000e240000301000 */
[----:B0-----:R-:W-:Y:S01]  /*0d40*/  STG.E desc[UR4][R6.64], R5 ;  /* 0x0000000506007986 */ /* 0x001fe2000c101904 */
[----:B------:R-:W-:Y:S05]  /*0d50*/  EXIT ;  /* 0x000000000000794d */ /* 0x000fea0003800000 */
        .weak           $__internal_2_$__cuda_sm20_div_rn_f64_full
        .type           $__internal_2_$__cuda_sm20_div_rn_f64_full,@function
        .size           $__internal_2_$__cuda_sm20_div_rn_f64_full,($_Z9compute_bPfS_S_$__internal_accurate_pow - $__internal_2_$__cuda_sm20_div_rn_f64_full)
$__internal_2_$__cuda_sm20_div_rn_f64_full:
[C---:B------:R-:W-:Y:S01]  /*0d60*/  FSETP.GEU.AND P0, PT, |R7|.reuse, 1.469367938527859385e-39, PT ;  /* 0x001000000700780b */ /* 0x040fe20003f0e200 */
[----:B------:R-:W-:Y:S01]  /*0d70*/  IMAD.MOV.U32 R13, RZ, RZ, R7 ;  /* 0x000000ffff0d7224 */ /* 0x000fe200078e0007 */
[----:B------:R-:W-:Y:S01]  /*0d80*/  MOV R12, UR6 ;  /* 0x00000006000c7c02 */ /* 0x000fe20008000f00 */
[----:B------:R-:W-:Y:S01]  /*0d90*/  IMAD.U32 R10, RZ, RZ, UR6 ;  /* 0x00000006ff0a7e24 */ /* 0x000fe2000f8e00ff */
[----:B------:R-:W-:Y:S01]  /*0da0*/  LOP3.LUT R9, R7, 0x800fffff, RZ, 0xc0, !PT ;  /* 0x800fffff07097812 */ /* 0x000fe200078ec0ff */
[----:B------:R-:W-:Y:S01]  /*0db0*/  IMAD.MOV.U32 R16, RZ, RZ, 0x1 ;  /* 0x00000001ff107424 */ /* 0x000fe200078e00ff */
[----:B------:R-:W-:Y:S01]  /*0dc0*/  FSETP.GEU.AND P2, PT, |R15|, 1.469367938527859385e-39, PT ;  /* 0x001000000f00780b */ /* 0x000fe20003f4e200 */
[----:B------:R-:W-:Y:S01]  /*0dd0*/  IMAD.MOV.U32 R24, RZ, RZ, 0x1ca00000 ;  /* 0x1ca00000ff187424 */ /* 0x000fe200078e00ff */
[----:B------:R-:W-:Y:S01]  /*0de0*/  LOP3.LUT R11, R9, 0x3ff00000, RZ, 0xfc, !PT ;  /* 0x3ff00000090b7812 */ /* 0x000fe200078efcff */
[----:B------:R-:W-:Y:S01]  /*0df0*/  BSSY.RECONVERGENT B1, `(.L_x_33) ;  /* 0x0000050000017945 */ /* 0x000fe20003800200 */
[----:B------:R-:W-:-:S02]  /*0e00*/  LOP3.LUT R9, R15, 0x7ff00000, RZ, 0xc0, !PT ;  /* 0x7ff000000f097812 */ /* 0x000fc400078ec0ff */
[----:B------:R-:W-:Y:S01]  /*0e10*/  LOP3.LUT R26, R7, 0x7ff00000, RZ, 0xc0, !PT ;  /* 0x7ff00000071a7812 */ /* 0x000fe200078ec0ff */
[----:B------:R-:W-:Y:S02]  /*0e20*/  @!P0 DMUL R10, R12, 8.98846567431157953865e+307 ;  /* 0x7fe000000c0a8828 */ /* 0x000fe40000000000 */
[----:B------:R-:W-:Y:S01]  /*0e30*/  IMAD.MOV.U32 R25, RZ, RZ, R9 ;  /* 0x000000ffff197224 */ /* 0x000fe200078e0009 */
[----:B------:R-:W-:-:S03]  /*0e40*/  ISETP.GE.U32.AND P1, PT, R9, R26, PT ;  /* 0x0000001a0900720c */ /* 0x000fc60003f26070 */
[----:B------:R-:W0:Y:S01]  /*0e50*/  MUFU.RCP64H R17, R11 ;  /* 0x0000000b00117308 */ /* 0x000e220000001800 */
[----:B------:R-:W-:Y:S01]  /*0e60*/  @!P2 LOP3.LUT R18, R13, 0x7ff00000, RZ, 0xc0, !PT ;  /* 0x7ff000000d12a812 */ /* 0x000fe200078ec0ff */
[----:B------:R-:W-:Y:S02]  /*0e70*/  @!P2 IMAD.MOV.U32 R22, RZ, RZ, RZ ;  /* 0x000000ffff16a224 */ /* 0x000fe400078e00ff */
[----:B------:R-:W-:Y:S02]  /*0e80*/  @!P0 LOP3.LUT R26, R11, 0x7ff00000, RZ, 0xc0, !PT ;  /* 0x7ff000000b1a8812 */ /* 0x000fe400078ec0ff */
[----:B------:R-:W-:-:S03]  /*0e90*/  @!P2 ISETP.GE.U32.AND P3, PT, R9, R18, PT ;  /* 0x000000120900a20c */ /* 0x000fc60003f66070 */
[----:B------:R-:W-:Y:S01]  /*0ea0*/  VIADD R27, R26, 0xffffffff ;  /* 0xffffffff1a1b7836 */ /* 0x000fe20000000000 */
        /* <DEDUP_REMOVED lines=11> */
[----:B------:R-:W-:-:S05]  /*0f60*/  DFMA R18, R20, R18, R20 ;  /* 0x000000121412722b */ /* 0x000fca0000000014 */
[----:B------:R-:W-:-:S03]  /*0f70*/  @!P2 LOP3.LUT R25, R17, 0x7ff00000, RZ, 0xc0, !PT ;  /* 0x7ff000001119a812 */ /* 0x000fc600078ec0ff */
[----:B------:R-:W-:Y:S02]  /*0f80*/  DMUL R20, R18, R16 ;  /* 0x0000001012147228 */ /* 0x000fe40000000000 */
[----:B------:R-:W-:-:S05]  /*0f90*/  VIADD R22, R25, 0xffffffff ;  /* 0xffffffff19167836 */ /* 0x000fca0000000000 */
[----:B------:R-:W-:Y:S01]  /*0fa0*/  ISETP.GT.U32.AND P0, PT, R22, 0x7feffffe, PT ;  /* 0x7feffffe1600780c */ /* 0x000fe20003f04070 */
[----:B------:R-:W-:-:S03]  /*0fb0*/  DFMA R22, R20, -R10, R16 ;  /* 0x8000000a1416722b */ /* 0x000fc60000000010 */
[----:B------:R-:W-:-:S05]  /*0fc0*/  ISETP.GT.U32.OR P0, PT, R27, 0x7feffffe, P0 ;  /* 0x7feffffe1b00780c */ /* 0x000fca0000704470 */
[----:B------:R-:W-:-:S08]  /*0fd0*/  DFMA R22, R18, R22, R20 ;  /* 0x000000161216722b */ /* 0x000fd00000000014 */
[----:B------:R-:W-:Y:S05]  /*0fe0*/  @P0 BRA `(.L_x_34) ;  /* 0x00000000006c0947 */ /* 0x000fea0003800000 */
[----:B------:R-:W-:-:S04]  /*0ff0*/  LOP3.LUT R18, R13, 0x7ff00000, RZ, 0xc0, !PT ;  /* 0x7ff000000d127812 */ /* 0x000fc800078ec0ff */
[CC--:B------:R-:W-:Y:S02]  /*1000*/  VIADDMNMX R14, R9.reuse, -R18.reuse, 0xb9600000, !PT ;  /* 0xb9600000090e7446 */ /* 0x0c0fe40007800912 */
[----:B------:R-:W-:Y:S02]  /*1010*/  ISETP.GE.U32.AND P0, PT, R9, R18, PT ;  /* 0x000000120900720c */ /* 0x000fe40003f06070 */
[----:B------:R-:W-:Y:S01]  /*1020*/  VIMNMX R9, PT, PT, R14, 0x46a00000, PT ;  /* 0x46a000000e097848 */ /* 0x000fe20003fe0100 */
[----:B------:R-:W-:Y:S01]  /*1030*/  IMAD.MOV.U32 R14, RZ, RZ, RZ ;  /* 0x000000ffff0e7224 */ /* 0x000fe200078e00ff */
[----:B------:R-:W-:-:S05]  /*1040*/  SEL R24, R24, 0x63400000, !P0 ;  /* 0x6340000018187807 */ /* 0x000fca0004000000 */
[----:B------:R-:W-:-:S05]  /*1050*/  IMAD.IADD R9, R9, 0x1, -R24 ;  /* 0x0000000109097824 */ /* 0x000fca00078e0a18 */
[----:B------:R-:W-:-:S06]  /*1060*/  IADD3 R15, PT, PT, R9, 0x7fe00000, RZ ;  /* 0x7fe00000090f7810 */ /* 0x000fcc0007ffe0ff */
        /* <DEDUP_REMOVED lines=11> */
[----:B------:R-:W-:Y:S01]  /*1120*/  IMAD.MOV.U32 R10, RZ, RZ, RZ ;  /* 0x000000ffff0a7224 */ /* 0x000fe200078e00ff */
[----:B------:R-:W-:-:S05]  /*1130*/  IADD3 R9, PT, PT, -R9, -0x43300000, RZ ;  /* 0xbcd0000009097810 */ /* 0x000fca0007ffe1ff */
[----:B------:R-:W-:-:S03]  /*1140*/  DFMA R10, R18, -R10, R22 ;  /* 0x8000000a120a722b */ /* 0x000fc60000000016 */
[----:B------:R-:W-:-:S07]  /*1150*/  LOP3.LUT R13, R15, R13, RZ, 0x3c, !PT ;  /* 0x0000000d0f0d7212 */ /* 0x000fce00078e3cff */
[----:B------:R-:W-:-:S04]  /*1160*/  FSETP.NEU.AND P0, PT, |R11|, R9, PT ;  /* 0x000000090b00720b */ /* 0x000fc80003f0d200 */
[----:B------:R-:W-:Y:S02]  /*1170*/  FSEL R18, R14, R18, !P0 ;  /* 0x000000120e127208 */ /* 0x000fe40004000000 */
[----:B------:R-:W-:Y:S01]  /*1180*/  FSEL R19, R13, R19, !P0 ;  /* 0x000000130d137208 */ /* 0x000fe20004000000 */
[----:B------:R-:W-:Y:S06]  /*1190*/  BRA `(.L_x_35) ;  /* 0x0000000000547947 */ /* 0x000fec0003800000 */
.L_x_34:
        /* <DEDUP_REMOVED lines=13> */
[----:B------:R-:W-:Y:S02]  /*1270*/  @P0 IMAD.MOV.U32 R18, RZ, RZ, RZ ;  /* 0x000000ffff120224 */ /* 0x000fe400078e00ff */
[----:B------:R-:W-:Y:S01]  /*1280*/  @P0 IMAD.MOV.U32 R19, RZ, RZ, R9 ;  /* 0x000000ffff130224 */ /* 0x000fe200078e0009 */
[----:B------:R-:W-:Y:S06]  /*1290*/  BRA `(.L_x_35) ;  /* 0x0000000000147947 */ /* 0x000fec0003800000 */
.L_x_37:
[----:B------:R-:W-:Y:S02]  /*12a0*/  LOP3.LUT R19, R13, 0x80000, RZ, 0xfc, !PT ;  /* 0x000800000d137812 */ /* 0x000fe400078efcff */
[----:B------:R-:W-:Y:S01]  /*12b0*/  MOV R18, R12 ;  /* 0x0000000c00127202 */ /* 0x000fe20000000f00 */
[----:B------:R-:W-:Y:S06]  /*12c0*/  BRA `(.L_x_35) ;  /* 0x0000000000087947 */ /* 0x000fec0003800000 */
.L_x_36:
[----:B------:R-:W-:Y:S01]  /*12d0*/  LOP3.LUT R19, R15, 0x80000, RZ, 0xfc, !PT ;  /* 0x000800000f137812 */ /* 0x000fe200078efcff */
[----:B------:R-:W-:-:S07]  /*12e0*/  IMAD.MOV.U32 R18, RZ, RZ, R14 ;  /* 0x000000ffff127224 */ /* 0x000fce00078e000e */
.L_x_35:
[----:B------:R-:W-:Y:S05]  /*12f0*/  BSYNC.RECONVERGENT B1 ;  /* 0x0000000000017941 */ /* 0x000fea0003800200 */
.L_x_33:
[----:B------:R-:W-:-:S04]  /*1300*/  IMAD.MOV.U32 R9, RZ, RZ, 0x0 ;  /* 0x00000000ff097424 */ /* 0x000fc800078e00ff */
[----:B------:R-:W-:Y:S05]  /*1310*/  RET.REL.NODEC R8 `(_Z9compute_bPfS_S_) ;  /* 0xffffffec08387950 */ /* 0x000fea0003c3ffff */
        .type           $_Z9compute_bPfS_S_$__internal_accurate_pow,@function
        .size           $_Z9compute_bPfS_S_$__internal_accurate_pow,(.L_x_46 - $_Z9compute_bPfS_S_$__internal_accurate_pow)
$_Z9compute_bPfS_S_$__internal_accurate_pow:
[----:B------:R-:W-:Y:S01]  /*1320*/  ISETP.GT.U32.AND P0, PT, R21, 0xfffff, PT ;  /* 0x000fffff1500780c */ /* 0x000fe20003f04070 */
[----:B------:R-:W-:Y:S01]  /*1330*/  IMAD.MOV.U32 R8, RZ, RZ, R21 ;  /* 0x000000ffff087224 */ /* 0x000fe200078e0015 */
[----:B------:R-:W-:Y:S01]  /*1340*/  MOV R12, 0x41ad3b5a ;  /* 0x41ad3b5a000c7802 */ /* 0x000fe20000000f00 */
[----:B------:R-:W-:Y:S01]  /*1350*/  IMAD.MOV.U32 R10, RZ, RZ, R20 ;  /* 0x000000ffff0a7224 */ /* 0x000fe200078e0014 */
[----:B------:R-:W-:Y:S01]  /*1360*/  UMOV UR8, 0x7d2cafe2 ;  /* 0x7d2cafe200087882 */ /* 0x000fe20000000000 */
[----:B------:R-:W-:Y:S01]  /*1370*/  IMAD.MOV.U32 R14, RZ, RZ, RZ ;  /* 0x000000ffff0e7224 */ /* 0x000fe200078e00ff */
[----:B------:R-:W-:Y:S01]  /*1380*/  UMOV UR9, 0x3eb0f5ff ;  /* 0x3eb0f5ff00097882 */ /* 0x000fe20000000000 */
[----:B------:R-:W-:Y:S01]  /*1390*/  IMAD.MOV.U32 R13, RZ, RZ, 0x3ed0f5d2 ;  /* 0x3ed0f5d2ff0d7424 */ /* 0x000fe200078e00ff */
[----:B------:R-:W-:Y:S01]  /*13a0*/  UMOV UR10, 0x3b39803f ;  /* 0x3b39803f000a7882 */ /* 0x000fe20000000000 */
[----:B------:R-:W-:-:S04]  /*13b0*/  UMOV UR11, 0x3c7abc9e ;  /* 0x3c7abc9e000b7882 */ /* 0x000fc80000000000 */
[----:B------:R-:W-:-:S10]  /*13c0*/  @!P0 DMUL R24, R20, 1.80143985094819840000e+16 ;  /* 0x4350000014188828 */ /* 0x000fd40000000000 */
[----:B------:R-:W-:Y:S02]  /*13d0*/  @!P0 IMAD.MOV.U32 R8, RZ, RZ, R25 ;  /* 0x000000ffff088224 */ /* 0x000fe400078e0019 */
[----:B------:R-:W-:Y:S01]  /*13e0*/  @!P0 IMAD.MOV.U32 R10, RZ, RZ, R24 ;  /* 0x000000ffff0a8224 */ /* 0x000fe200078e0018 */
[----:B------:R-:W-:Y:S02]  /*13f0*/  SHF.R.U32.HI R24, RZ, 0x14, R21 ;  /* 0x00000014ff187819 */ /* 0x000fe40000011615 */
[----:B------:R-:W-:Y:S02]  /*1400*/  LOP3.LUT R8, R8, 0x800fffff, RZ, 0xc0, !PT ;  /* 0x800fffff08087812 */ /* 0x000fe400078ec0ff */
[----:B------:R-:W-:Y:S02]  /*1410*/  @!P0 LEA.HI R24, R25, 0xffffffca, RZ, 0xc ;  /* 0xffffffca19188811 */ /* 0x000fe400078f60ff */
        /* <DEDUP_REMOVED lines=15> */
[----:B------:R-:W-:-:S06]  /*1510*/  UMOV UR9, 0x3ef3b20a ;  /* 0x3ef3b20a00097882 */ /* 0x000fcc0000000000 */
[----:B------:R-:W-:Y:S01]  /*1520*/  DFMA R18, R22, R12, UR8 ;  /* 0x0000000816127e2b */ /* 0x000fe2000800000c */
        /* <DEDUP_REMOVED lines=14> */
[----:B------:R-:W-:Y:S02]  /*1610*/  DMUL R12, R14, R12 ;  /* 0x0000000c0e0c7228 */ /* 0x000fe40000000000 */
[----:B------:R-:W-:-:S03]  /*1620*/  DMUL R14, R8, R8 ;  /* 0x00000008080e7228 */ /* 0x000fc60000000000 */
[----:B------:R-:W-:Y:S01]  /*1630*/  DFMA R18, R22, R18, UR8 ;  /* 0x0000000816127e2b */ /* 0x000fe20008000012 */
[----:B------:R-:W-:Y:S01]  /*1640*/  UMOV UR8, 0x55555555 ;  /* 0x5555555500087882 */ /* 0x000fe20000000000 */
[----:B------:R-:W-:-:S03]  /*1650*/  UMOV UR9, 0x3fb55555 ;  /* 0x3fb5555500097882 */ /* 0x000fc60000000000 */
[----:B------:R-:W-:Y:S02]  /*1660*/  VIADD R21, R13, 0x100000 ;  /* 0x001000000d157836 */ /* 0x000fe40000000000 */
[----:B------:R-:W-:Y:S01]  /*1670*/  IMAD.MOV.U32 R20, RZ, RZ, R12 ;  /* 0x000000ffff147224 */ /* 0x000fe200078e000c */
[----:B------:R-:W-:-:S08]  /*1680*/  DFMA R10, R22, R18, UR8 ;  /* 0x00000008160a7e2b */ /* 0x000fd00008000012 */
[----:B------:R-:W-:Y:S01]  /*1690*/  DADD R16, -R10, UR8 ;  /* 0x000000080a107e29 */ /* 0x000fe20008000100 */
[----:B------:R-:W-:Y:S01]  /*16a0*/  UMOV UR8, 0xb9e7b0 ;  /* 0x00b9e7b000087882 */ /* 0x000fe20000000000 */
[----:B------:R-:W-:-:S06]  /*16b0*/  UMOV UR9, 0x3c46a4cb ;  /* 0x3c46a4cb00097882 */ /* 0x000fcc0000000000 */
[----:B------:R-:W-:Y:S02]  /*16c0*/  DFMA R16, R22, R18, R16 ;  /* 0x000000121610722b */ /* 0x000fe40000000010 */
[C---:B------:R-:W-:Y:S02]  /*16d0*/  DFMA R18, R8.reuse, R8, -R14 ;  /* 0x000000080812722b */ /* 0x040fe4000000080e */
[----:B------:R-:W-:-:S04]  /*16e0*/  DMUL R22, R8, R14 ;  /* 0x0000000e08167228 */ /* 0x000fc80000000000 */
[----:B------:R-:W-:Y:S01]  /*16f0*/  DADD R16, R16, -UR8 ;  /* 0x8000000810107e29 */ /* 0x000fe20008000000 */
[----:B------:R-:W-:Y:S01]  /*1700*/  UMOV UR8, 0x80000000 ;  /* 0x8000000000087882 */ /* 0x000fe20000000000 */
[C---:B------:R-:W-:Y:S01]  /*1710*/  DFMA R20, R8.reuse, R20, R18 ;  /* 0x000000140814722b */ /* 0x040fe20000000012 */
[----:B------:R-:W-:Y:S01]  /*1720*/  UMOV UR9, 0x43300000 ;  /* 0x4330000000097882 */ /* 0x000fe20000000000 */
[----:B------:R-:W-:-:S08]  /*1730*/  DFMA R18, R8, R14, -R22 ;  /* 0x0000000e0812722b */ /* 0x000fd00000000816 */
[----:B------:R-:W-:Y:S02]  /*1740*/  DFMA R18, R12, R14, R18 ;  /* 0x0000000e0c12722b */ /* 0x000fe40000000012 */
[----:B------:R-:W-:-:S06]  /*1750*/  DADD R14, R10, R16 ;  /* 0x000000000a0e7229 */ /* 0x000fcc0000000010 */
[----:B------:R-:W-:Y:S02]  /*1760*/  DFMA R18, R8, R20, R18 ;  /* 0x000000140812722b */ /* 0x000fe40000000012 */
[----:B------:R-:W-:Y:S02]  /*1770*/  DADD R20, R10, -R14 ;  /* 0x000000000a147229 */ /* 0x000fe4000000080e */
[----:B------:R-:W-:-:S06]  /*1780*/  DMUL R10, R14, R22 ;  /* 0x000000160e0a7228 */ /* 0x000fcc0000000000 */
[----:B------:R-:W-:Y:S02]  /*1790*/  DADD R20, R16, R20 ;  /* 0x0000000010147229 */ /* 0x000fe40000000014 */
[----:B------:R-:W-:-:S08]  /*17a0*/  DFMA R16, R14, R22, -R10 ;  /* 0x000000160e10722b */ /* 0x000fd0000000080a */
[----:B------:R-:W-:-:S08]  /*17b0*/  DFMA R16, R14, R18, R16 ;  /* 0x000000120e10722b */ /* 0x000fd00000000010 */
[----:B------:R-:W-:-:S08]  /*17c0*/  DFMA R20, R20, R22, R16 ;  /* 0x000000161414722b */ /* 0x000fd00000000010 */
[----:B------:R-:W-:-:S08]  /*17d0*/  DADD R14, R10, R20 ;  /* 0x000000000a0e7229 */ /* 0x000fd00000000014 */
[--C-:B------:R-:W-:Y:S02]  /*17e0*/  DADD R16, R8, R14.reuse ;  /* 0x0000000008107229 */ /* 0x100fe4000000000e */
[----:B------:R-:W-:-:S06]  /*17f0*/  DADD R10, R10, -R14 ;  /* 0x000000000a0a7229 */ /* 0x000fcc000000080e */
[----:B------:R-:W-:Y:S02]  /*1800*/  DADD R8, R8, -R16 ;  /* 0x0000000008087229 */ /* 0x000fe40000000810 */
[----:B------:R-:W-:-:S06]  /*1810*/  DADD R10, R20, R10 ;  /* 0x00000000140a7229 */ /* 0x000fcc000000000a */
[----:B------:R-:W-:-:S08]  /*1820*/  DADD R8, R14, R8 ;  /* 0x000000000e087229 */ /* 0x000fd00000000008 */
[----:B------:R-:W-:Y:S01]  /*1830*/  DADD R8, R10, R8 ;  /* 0x000000000a087229 */ /* 0x000fe20000000008 */
[C---:B------:R-:W-:Y:S02]  /*1840*/  VIADD R10, R24.reuse, 0xfffffc01 ;  /* 0xfffffc01180a7836 */ /* 0x040fe40000000000 */
[----:B------:R-:W-:Y:S02]  /*1850*/  @P1 VIADD R10, R24, 0xfffffc02 ;  /* 0xfffffc02180a1836 */ /* 0x000fe40000000000 */
[----:B------:R-:W-:-:S03]  /*1860*/  IMAD.MOV.U32 R11, RZ, RZ, 0x43300000 ;  /* 0x43300000ff0b7424 */ /* 0x000fc600078e00ff */
[----:B------:R-:W-:Y:S01]  /*1870*/  DADD R14, R12, R8 ;  /* 0x000000000c0e7229 */ /* 0x000fe20000000008 */
[----:B------:R-:W-:-:S06]  /*1880*/  LOP3.LUT R10, R10, 0x80000000, RZ, 0x3c, !PT ;  /* 0x800000000a0a7812 */ /* 0x000fcc00078e3cff */
[----:B------:R-:W-:Y:S01]  /*1890*/  DADD R10, R10, -UR8 ;  /* 0x800000080a0a7e29 */ /* 0x000fe20008000000 */
[----:B------:R-:W-:Y:S01]  /*18a0*/  UMOV UR8, 0xfefa39ef ;  /* 0xfefa39ef00087882 */ /* 0x000fe20000000000 */
[----:B------:R-:W-:Y:S01]  /*18b0*/  DADD R12, R16, R14 ;  /* 0x00000000100c7229 */ /* 0x000fe2000000000e */
[----:B------:R-:W-:-:S07]  /*18c0*/  UMOV UR9, 0x3fe62e42 ;  /* 0x3fe62e4200097882 */ /* 0x000fce0000000000 */
[--C-:B------:R-:W-:Y:S02]  /*18d0*/  DFMA R8, R10, UR8, R12.reuse ;  /* 0x000000080a087c2b */ /* 0x100fe4000800000c */
[----:B------:R-:W-:-:S06]  /*18e0*/  DADD R18, R16, -R12 ;  /* 0x0000000010127229 */ /* 0x000fcc000000080c */
[----:B------:R-:W-:Y:S02]  /*18f0*/  DFMA R16, R10, -UR8, R8 ;  /* 0x800000080a107c2b */ /* 0x000fe40008000008 */
[----:B------:R-:W-:-:S06]  /*1900*/  DADD R18, R14, R18 ;  /* 0x000000000e127229 */ /* 0x000fcc0000000012 */
        /* <DEDUP_REMOVED lines=22> */
[----:B------:R-:W-:Y:S01]  /*1a70*/  MOV R18, 0xfca213ea ;  /* 0xfca213ea00127802 */ /* 0x000fe20000000f00 */
[----:B------:R-:W-:Y:S01]  /*1a80*/  IMAD.MOV.U32 R19, RZ, RZ, 0x3e928af3 ;  /* 0x3e928af3ff137424 */ /* 0x000fe200078e00ff */
        /* <DEDUP_REMOVED lines=35> */
[----:B------:R-:W-:Y:S02]  /*1cc0*/  @!P1 LEA.HI R9, R8, R8, RZ, 0x1 ;  /* 0x0000000808099211 */ /* 0x000fe400078f08ff */
[----:B------:R-:W-:Y:S02]  /*1cd0*/  FSEL R15, R15, RZ, P0 ;  /* 0x000000ff0f0f7208 */ /* 0x000fe40000000000 */
[----:B------:R-:W-:-:S05]  /*1ce0*/  @!P1 SHF.R.S32.HI R9, RZ, 0x1, R9 ;  /* 0x00000001ff099819 */ /* 0x000fca0000011409 */
[----:B------:R-:W-:Y:S02]  /*1cf0*/  @!P1 IMAD.IADD R8, R8, 0x1, -R9 ;  /* 0x0000000108089824 */ /* 0x000fe400078e0a09 */
[----:B------:R-:W-:-:S03]  /*1d00*/  @!P1 IMAD R13, R9, 0x100000, R13 ;  /* 0x00100000090d9824 */ /* 0x000fc600078e020d */
[----:B------:R-:W-:Y:S01]  /*1d10*/  @!P1 LEA R9, R8, 0x3ff00000, 0x14 ;  /* 0x3ff0000008099811 */ /* 0x000fe200078ea0ff */
[----:B------:R-:W-:-:S06]  /*1d20*/  @!P1 IMAD.MOV.U32 R8, RZ, RZ, RZ ;  /* 0x000000ffff089224 */ /* 0x000fcc00078e00ff */
[----:B------:R-:W-:-:S11]  /*1d30*/  @!P1 DMUL R14, R12, R8 ;  /* 0x000000080c0e9228 */ /* 0x000fd60000000000 */
.L_x_38:
[----:B------:R-:W-:Y:S01]  /*1d40*/  DFMA R16, R16, R14, R14 ;  /* 0x0000000e1010722b */ /* 0x000fe2000000000e */
[----:B------:R-:W-:Y:S01]  /*1d50*/  IMAD.MOV.U32 R27, RZ, RZ, 0x0 ;  /* 0x00000000ff1b7424 */ /* 0x000fe200078e00ff */
[----:B------:R-:W-:-:S08]  /*1d60*/  DSETP.NEU.AND P0, PT, |R14|, +INF , PT ;  /* 0x7ff000000e00742a */ /* 0x000fd00003f0d200 */
[----:B------:R-:W-:Y:S02]  /*1d70*/  FSEL R12, R14, R16, !P0 ;  /* 0x000000100e0c7208 */ /* 0x000fe40004000000 */
[----:B------:R-:W-:Y:S01]  /*1d80*/  FSEL R13, R15, R17, !P0 ;  /* 0x000000110f0d7208 */ /* 0x000fe20004000000 */
[----:B------:R-:W-:Y:S06]  /*1d90*/  RET.REL.NODEC R26 `(_Z9compute_bPfS_S_) ;  /* 0xffffffe01a987950 */ /* 0x000fec0003c3ffff */
.L_x_39:
        /* <DEDUP_REMOVED lines=14> */
.L_x_46:


//--------------------- .text._Z14initializationPfS_S_S_ --------------------------
	.section	.text._Z14initializationPfS_S_S_,"ax",@progbits
	.align	128
        .global         _Z14initializationPfS_S_S_
        .type           _Z14initializationPfS_S_S_,@function
        .size           _Z14initializationPfS_S_S_,(.L_x_54 - _Z14initializationPfS_S_S_)
        .other          _Z14initializationPfS_S_S_,@"STO_CUDA_ENTRY STV_DEFAULT"
_Z14initializationPfS_S_S_:
.text._Z14initializationPfS_S_S_:
        /* <DEDUP_REMOVED lines=10> */
[----:B------:R-:W3:Y:S08]  /*00a0*/  LDC.64 R6, c[0x0][0x390] ;  /* 0x0000e400ff067b82 */ /* 0x000ef00000000a00 */
[----:B------:R-:W4:Y:S01]  /*00b0*/  LDC.64 R8, c[0x0][0x398] ;  /* 0x0000e600ff087b82 */ /* 0x000f220000000a00 */
[----:B0-----:R-:W-:-:S05]  /*00c0*/  IMAD.WIDE R2, R11, 0x4, R2 ;  /* 0x000000040b027825 */ /* 0x001fca00078e0202 */
[----:B-1----:R-:W-:Y:S01]  /*00d0*/  STG.E desc[UR4][R2.64], RZ ;  /* 0x000000ff02007986 */ /* 0x002fe2000c101904 */
[----:B--2---:R-:W-:-:S05]  /*00e0*/  IMAD.WIDE R4, R11, 0x4, R4 ;  /* 0x000000040b047825 */ /* 0x004fca00078e0204 */
[----:B------:R-:W-:Y:S01]  /*00f0*/  STG.E desc[UR4][R4.64], RZ ;  /* 0x000000ff04007986 */ /* 0x000fe2000c101904 */
[----:B---3--:R-:W-:-:S05]  /*0100*/  IMAD.WIDE R6, R11, 0x4, R6 ;  /* 0x000000040b067825 */ /* 0x008fca00078e0206 */
[----:B------:R-:W-:Y:S01]  /*0110*/  STG.E desc[UR4][R6.64], RZ ;  /* 0x000000ff06007986 */ /* 0x000fe2000c101904 */
[----:B----4-:R-:W-:-:S05]  /*0120*/  IMAD.WIDE R8, R11, 0x4, R8 ;  /* 0x000000040b087825 */ /* 0x010fca00078e0208 */
[----:B------:R-:W-:Y:S01]  /*0130*/  STG.E desc[UR4][R8.64], RZ ;  /* 0x000000ff08007986 */ /* 0x000fe2000c101904 */
[----:B------:R-:W-:Y:S05]  /*0140*/  EXIT ;  /* 0x000000000000794d */ /* 0x000fea0003800000 */
.L_x_40:
        /* <DEDUP_REMOVED lines=11> */
.L_x_54:


//--------------------- .nv.shared.reserved.0     --------------------------
	.section	.nv.shared.reserved.0,"aw",@nobits
	.weak		__nv_reservedSMEM_offset_0_alias
	.size		__nv_reservedSMEM_offset_0_alias, 0, 64
	.other		__nv_reservedSMEM_offset_0_alias,@"STO_CUDA_RESERVED_SHARED STV_DEFAULT"
__nv_reservedSMEM_offset_0_alias:
	.zero		0
	.zero		64


//--------------------- .nv.constant0._Z16set_u_v_boundaryPfS_ --------------------------
	.section	.nv.constant0._Z16set_u_v_boundaryPfS_,"a",@progbits
	.sectionflags	@""
	.align	4
.nv.constant0._Z16set_u_v_boundaryPfS_:
	.zero		912


//--------------------- .nv.constant0._Z11compute_u_vPfS_S_S_S_ --------------------------
	.section	.nv.constant0._Z11compute_u_vPfS_S_S_S_,"a",@progbits
	.sectionflags	@""
	.align	4
.nv.constant0._Z11compute_u_vPfS_S_S_S_:
	.zero		936


//--------------------- .nv.constant0._Z12update_un_vnPfS_S_S_ --------------------------
	.section	.nv.constant0._Z12update_un_vnPfS_S_S_,"a",@progbits
	.sectionflags	@""
	.align	4
.nv.constant0._Z12update_un_vnPfS_S_S_:
	.zero		928


//--------------------- .nv.constant0._Z14set_p_boundaryPf --------------------------
	.section	.nv.constant0._Z14set_p_boundaryPf,"a",@progbits
	.sectionflags	@""
	.align	4
.nv.constant0._Z14set_p_boundaryPf:
	.zero		904


//--------------------- .nv.constant0._Z9compute_pPfS_S_ --------------------------
	.section	.nv.constant0._Z9compute_pPfS_S_,"a",@progbits
	.sectionflags	@""
	.align	4
.nv.constant0._Z9compute_pPfS_S_:
	.zero		920


//--------------------- .nv.constant0._Z9update_pnPfS_ --------------------------
	.section	.nv.constant0._Z9update_pnPfS_,"a",@progbits
	.sectionflags	@""
	.align	4
.nv.constant0._Z9update_pnPfS_:
	.zero		912


//--------------------- .nv.constant0._Z9compute_bPfS_S_ --------------------------
	.section	.nv.constant0._Z9compute_bPfS_S_,"a",@progbits
	.sectionflags	@""
	.align	4
.nv.constant0._Z9compute_bPfS_S_:
	.zero		920


//--------------------- .nv.constant0._Z14initializationPfS_S_S_ --------------------------
	.section	.nv.constant0._Z14initializationPfS_S_S_,"a",@progbits
	.sectionflags	@""
	.align	4
.nv.constant0._Z14initializationPfS_S_S_:
	.zero		928


//--------------------- SYMBOLS --------------------------

	.type		.nv.reservedSmem.offset0,@object
	.size		.nv.reservedSmem.offset0,0x4
